//
// Generated by NVIDIA NVVM Compiler
//
// Compiler Build ID: CL-36424714
// Cuda compilation tools, release 13.0, V13.0.88
// Based on NVVM 20.0.0
//

.version 9.0
.target sm_100
.address_size 64

	// .globl	convolve2DKernel

.visible .entry convolve2DKernel(
	.param .u64 .ptr .align 1 convolve2DKernel_param_0,
	.param .u64 .ptr .align 1 convolve2DKernel_param_1,
	.param .u64 .ptr .align 1 convolve2DKernel_param_2,
	.param .u32 convolve2DKernel_param_3,
	.param .u32 convolve2DKernel_param_4,
	.param .u32 convolve2DKernel_param_5
)
{
	.reg .pred 	%p<91>;
	.reg .b32 	%r<64>;
	.reg .b32 	%f<99>;
	.reg .b64 	%rd<40>;

	ld.param.u64 	%rd9, [convolve2DKernel_param_0];
	ld.param.u64 	%rd10, [convolve2DKernel_param_1];
	ld.param.u64 	%rd8, [convolve2DKernel_param_2];
	ld.param.u32 	%r25, [convolve2DKernel_param_3];
	ld.param.u32 	%r26, [convolve2DKernel_param_4];
	ld.param.u32 	%r27, [convolve2DKernel_param_5];
	cvta.to.global.u64 	%rd1, %rd10;
	cvta.to.global.u64 	%rd2, %rd9;
	mov.u32 	%r28, %ctaid.y;
	mov.u32 	%r29, %ntid.y;
	mov.u32 	%r30, %tid.y;
	mad.lo.s32 	%r1, %r28, %r29, %r30;
	mov.u32 	%r31, %ctaid.x;
	mov.u32 	%r32, %ntid.x;
	mov.u32 	%r33, %tid.x;
	mad.lo.s32 	%r2, %r31, %r32, %r33;
	setp.ge.s32 	%p2, %r1, %r26;
	setp.ge.s32 	%p3, %r2, %r25;
	or.pred  	%p4, %p3, %p2;
	@%p4 bra 	$L__BB0_45;
	setp.lt.s32 	%p5, %r27, 1;
	mov.f32 	%f77, 0f00000000;
	@%p5 bra 	$L__BB0_44;
	shr.u32 	%r35, %r27, 1;
	sub.s32 	%r3, %r1, %r35;
	sub.s32 	%r4, %r2, %r35;
	and.b32  	%r5, %r27, 7;
	add.s32 	%r6, %r5, -1;
	and.b32  	%r7, %r27, 3;
	and.b32  	%r8, %r27, 2147483640;
	and.b32  	%r9, %r27, 1;
	mov.f32 	%f77, 0f00000000;
	mov.b32 	%r59, 0;
$L__BB0_3:
	setp.lt.u32 	%p6, %r27, 8;
	add.s32 	%r37, %r3, %r59;
	setp.gt.s32 	%p7, %r37, -1;
	setp.lt.s32 	%p8, %r37, %r26;
	and.pred  	%p1, %p7, %p8;
	mul.lo.s32 	%r11, %r37, %r25;
	mul.lo.s32 	%r12, %r59, %r27;
	mov.b32 	%r62, 0;
	@%p6 bra 	$L__BB0_22;
	mov.b32 	%r60, 0;
	cvt.u64.u32 	%rd14, %r12;
$L__BB0_5:
	.pragma "nounroll";
	add.s32 	%r14, %r4, %r60;
	setp.gt.s32 	%p9, %r14, -1;
	setp.lt.s32 	%p10, %r14, %r25;
	and.pred  	%p11, %p9, %p10;
	and.pred  	%p12, %p1, %p11;
	add.s32 	%r39, %r14, %r11;
	mul.wide.s32 	%rd11, %r39, 4;
	add.s64 	%rd3, %rd2, %rd11;
	not.pred 	%p13, %p12;
	@%p13 bra 	$L__BB0_7;
	ld.global.f32 	%f43, [%rd3];
	add.s32 	%r40, %r60, %r12;
	mul.wide.u32 	%rd12, %r40, 4;
	add.s64 	%rd13, %rd1, %rd12;
	ld.global.f32 	%f44, [%rd13];
	fma.rn.f32 	%f77, %f43, %f44, %f77;
$L__BB0_7:
	add.s32 	%r41, %r14, 1;
	setp.gt.s32 	%p14, %r41, -1;
	setp.lt.s32 	%p15, %r41, %r25;
	and.pred  	%p16, %p14, %p15;
	and.pred  	%p17, %p1, %p16;
	cvt.u64.u32 	%rd15, %r60;
	add.s64 	%rd16, %rd15, %rd14;
	shl.b64 	%rd17, %rd16, 2;
	add.s64 	%rd4, %rd1, %rd17;
	not.pred 	%p18, %p17;
	@%p18 bra 	$L__BB0_9;
	ld.global.f32 	%f45, [%rd3+4];
	ld.global.f32 	%f46, [%rd4+4];
	fma.rn.f32 	%f77, %f45, %f46, %f77;
$L__BB0_9:
	add.s32 	%r42, %r14, 2;
	setp.gt.s32 	%p19, %r42, -1;
	setp.lt.s32 	%p20, %r42, %r25;
	and.pred  	%p21, %p19, %p20;
	and.pred  	%p22, %p1, %p21;
	not.pred 	%p23, %p22;
	@%p23 bra 	$L__BB0_11;
	ld.global.f32 	%f47, [%rd3+8];
	ld.global.f32 	%f48, [%rd4+8];
	fma.rn.f32 	%f77, %f47, %f48, %f77;
$L__BB0_11:
	add.s32 	%r43, %r14, 3;
	setp.gt.s32 	%p24, %r43, -1;
	setp.lt.s32 	%p25, %r43, %r25;
	and.pred  	%p26, %p24, %p25;
	and.pred  	%p27, %p1, %p26;
	not.pred 	%p28, %p27;
	@%p28 bra 	$L__BB0_13;
	ld.global.f32 	%f49, [%rd3+12];
	ld.global.f32 	%f50, [%rd4+12];
	fma.rn.f32 	%f77, %f49, %f50, %f77;
$L__BB0_13:
	add.s32 	%r44, %r14, 4;
	setp.gt.s32 	%p29, %r44, -1;
	setp.lt.s32 	%p30, %r44, %r25;
	and.pred  	%p31, %p29, %p30;
	and.pred  	%p32, %p1, %p31;
	not.pred 	%p33, %p32;
	@%p33 bra 	$L__BB0_15;
	ld.global.f32 	%f51, [%rd3+16];
	ld.global.f32 	%f52, [%rd4+16];
	fma.rn.f32 	%f77, %f51, %f52, %f77;
$L__BB0_15:
	add.s32 	%r45, %r14, 5;
	setp.gt.s32 	%p34, %r45, -1;
	setp.lt.s32 	%p35, %r45, %r25;
	and.pred  	%p36, %p34, %p35;
	and.pred  	%p37, %p1, %p36;
	not.pred 	%p38, %p37;
	@%p38 bra 	$L__BB0_17;
	ld.global.f32 	%f53, [%rd3+20];
	ld.global.f32 	%f54, [%rd4+20];
	fma.rn.f32 	%f77, %f53, %f54, %f77;
$L__BB0_17:
	add.s32 	%r46, %r14, 6;
	setp.gt.s32 	%p39, %r46, -1;
	setp.lt.s32 	%p40, %r46, %r25;
	and.pred  	%p41, %p39, %p40;
	and.pred  	%p42, %p1, %p41;
	not.pred 	%p43, %p42;
	@%p43 bra 	$L__BB0_19;
	ld.global.f32 	%f55, [%rd3+24];
	ld.global.f32 	%f56, [%rd4+24];
	fma.rn.f32 	%f77, %f55, %f56, %f77;
$L__BB0_19:
	add.s32 	%r47, %r14, 7;
	setp.gt.s32 	%p44, %r47, -1;
	setp.lt.s32 	%p45, %r47, %r25;
	and.pred  	%p46, %p44, %p45;
	and.pred  	%p47, %p1, %p46;
	not.pred 	%p48, %p47;
	@%p48 bra 	$L__BB0_21;
	ld.global.f32 	%f57, [%rd3+28];
	ld.global.f32 	%f58, [%rd4+28];
	fma.rn.f32 	%f77, %f57, %f58, %f77;
$L__BB0_21:
	add.s32 	%r60, %r60, 8;
	setp.ne.s32 	%p49, %r60, %r8;
	mov.u32 	%r62, %r8;
	@%p49 bra 	$L__BB0_5;
$L__BB0_22:
	setp.eq.s32 	%p50, %r5, 0;
	@%p50 bra 	$L__BB0_43;
	setp.lt.u32 	%p51, %r6, 3;
	@%p51 bra 	$L__BB0_33;
	add.s32 	%r17, %r4, %r62;
	setp.gt.s32 	%p52, %r17, -1;
	setp.lt.s32 	%p53, %r17, %r25;
	and.pred  	%p54, %p52, %p53;
	and.pred  	%p55, %p1, %p54;
	add.s32 	%r48, %r17, %r11;
	mul.wide.s32 	%rd18, %r48, 4;
	add.s64 	%rd5, %rd2, %rd18;
	not.pred 	%p56, %p55;
	@%p56 bra 	$L__BB0_26;
	ld.global.f32 	%f60, [%rd5];
	add.s32 	%r49, %r62, %r12;
	mul.wide.u32 	%rd19, %r49, 4;
	add.s64 	%rd20, %rd1, %rd19;
	ld.global.f32 	%f61, [%rd20];
	fma.rn.f32 	%f77, %f60, %f61, %f77;
$L__BB0_26:
	add.s32 	%r50, %r17, 1;
	setp.gt.s32 	%p57, %r50, -1;
	setp.lt.s32 	%p58, %r50, %r25;
	and.pred  	%p59, %p57, %p58;
	and.pred  	%p60, %p1, %p59;
	cvt.u64.u32 	%rd21, %r12;
	cvt.u64.u32 	%rd22, %r62;
	add.s64 	%rd23, %rd22, %rd21;
	shl.b64 	%rd24, %rd23, 2;
	add.s64 	%rd6, %rd1, %rd24;
	not.pred 	%p61, %p60;
	@%p61 bra 	$L__BB0_28;
	ld.global.f32 	%f62, [%rd5+4];
	ld.global.f32 	%f63, [%rd6+4];
	fma.rn.f32 	%f77, %f62, %f63, %f77;
$L__BB0_28:
	add.s32 	%r51, %r17, 2;
	setp.gt.s32 	%p62, %r51, -1;
	setp.lt.s32 	%p63, %r51, %r25;
	and.pred  	%p64, %p62, %p63;
	and.pred  	%p65, %p1, %p64;
	not.pred 	%p66, %p65;
	@%p66 bra 	$L__BB0_30;
	ld.global.f32 	%f64, [%rd5+8];
	ld.global.f32 	%f65, [%rd6+8];
	fma.rn.f32 	%f77, %f64, %f65, %f77;
$L__BB0_30:
	add.s32 	%r52, %r17, 3;
	setp.gt.s32 	%p67, %r52, -1;
	setp.lt.s32 	%p68, %r52, %r25;
	and.pred  	%p69, %p67, %p68;
	and.pred  	%p70, %p1, %p69;
	not.pred 	%p71, %p70;
	@%p71 bra 	$L__BB0_32;
	ld.global.f32 	%f66, [%rd5+12];
	ld.global.f32 	%f67, [%rd6+12];
	fma.rn.f32 	%f77, %f66, %f67, %f77;
$L__BB0_32:
	add.s32 	%r62, %r62, 4;
$L__BB0_33:
	setp.eq.s32 	%p72, %r7, 0;
	@%p72 bra 	$L__BB0_43;
	setp.eq.s32 	%p73, %r7, 1;
	@%p73 bra 	$L__BB0_40;
	add.s32 	%r20, %r4, %r62;
	setp.gt.s32 	%p74, %r20, -1;
	setp.lt.s32 	%p75, %r20, %r25;
	and.pred  	%p76, %p74, %p75;
	and.pred  	%p77, %p1, %p76;
	add.s32 	%r53, %r20, %r11;
	mul.wide.s32 	%rd25, %r53, 4;
	add.s64 	%rd7, %rd2, %rd25;
	not.pred 	%p78, %p77;
	@%p78 bra 	$L__BB0_37;
	ld.global.f32 	%f69, [%rd7];
	add.s32 	%r54, %r62, %r12;
	mul.wide.u32 	%rd26, %r54, 4;
	add.s64 	%rd27, %rd1, %rd26;
	ld.global.f32 	%f70, [%rd27];
	fma.rn.f32 	%f77, %f69, %f70, %f77;
$L__BB0_37:
	add.s32 	%r55, %r20, 1;
	setp.gt.s32 	%p79, %r55, -1;
	setp.lt.s32 	%p80, %r55, %r25;
	and.pred  	%p81, %p79, %p80;
	and.pred  	%p82, %p1, %p81;
	not.pred 	%p83, %p82;
	@%p83 bra 	$L__BB0_39;
	ld.global.f32 	%f71, [%rd7+4];
	cvt.u64.u32 	%rd28, %r12;
	cvt.u64.u32 	%rd29, %r62;
	add.s64 	%rd30, %rd29, %rd28;
	shl.b64 	%rd31, %rd30, 2;
	add.s64 	%rd32, %rd1, %rd31;
	ld.global.f32 	%f72, [%rd32+4];
	fma.rn.f32 	%f77, %f71, %f72, %f77;
$L__BB0_39:
	add.s32 	%r62, %r62, 2;
$L__BB0_40:
	setp.eq.s32 	%p84, %r9, 0;
	@%p84 bra 	$L__BB0_43;
	add.s32 	%r23, %r4, %r62;
	setp.gt.s32 	%p85, %r23, -1;
	setp.lt.s32 	%p86, %r23, %r25;
	and.pred  	%p87, %p85, %p86;
	and.pred  	%p88, %p1, %p87;
	not.pred 	%p89, %p88;
	@%p89 bra 	$L__BB0_43;
	add.s32 	%r56, %r23, %r11;
	mul.wide.s32 	%rd33, %r56, 4;
	add.s64 	%rd34, %rd2, %rd33;
	ld.global.f32 	%f73, [%rd34];
	add.s32 	%r57, %r62, %r12;
	mul.wide.u32 	%rd35, %r57, 4;
	add.s64 	%rd36, %rd1, %rd35;
	ld.global.f32 	%f74, [%rd36];
	fma.rn.f32 	%f77, %f73, %f74, %f77;
$L__BB0_43:
	add.s32 	%r59, %r59, 1;
	setp.ne.s32 	%p90, %r59, %r27;
	@%p90 bra 	$L__BB0_3;
$L__BB0_44:
	mad.lo.s32 	%r58, %r25, %r1, %r2;
	cvta.to.global.u64 	%rd37, %rd8;
	mul.wide.s32 	%rd38, %r58, 4;
	add.s64 	%rd39, %rd37, %rd38;
	st.global.f32 	[%rd39], %f77;
$L__BB0_45:
	ret;

}
	// .globl	convolve1DKernel
.visible .entry convolve1DKernel(
	.param .u64 .ptr .align 1 convolve1DKernel_param_0,
	.param .u64 .ptr .align 1 convolve1DKernel_param_1,
	.param .u64 .ptr .align 1 convolve1DKernel_param_2,
	.param .u32 convolve1DKernel_param_3,
	.param .u32 convolve1DKernel_param_4
)
{
	.reg .pred 	%p<17>;
	.reg .b32 	%r<51>;
	.reg .b32 	%f<50>;
	.reg .b64 	%rd<25>;

	ld.param.u64 	%rd6, [convolve1DKernel_param_0];
	ld.param.u64 	%rd7, [convolve1DKernel_param_1];
	ld.param.u64 	%rd5, [convolve1DKernel_param_2];
	ld.param.u32 	%r31, [convolve1DKernel_param_3];
	ld.param.u32 	%r32, [convolve1DKernel_param_4];
	cvta.to.global.u64 	%rd1, %rd7;
	cvta.to.global.u64 	%rd2, %rd6;
	mov.u32 	%r33, %ctaid.x;
	mov.u32 	%r34, %ntid.x;
	mul.lo.s32 	%r1, %r33, %r34;
	mov.u32 	%r2, %tid.x;
	add.s32 	%r3, %r1, %r2;
	setp.ge.s32 	%p1, %r3, %r31;
	@%p1 bra 	$L__BB1_34;
	shr.u32 	%r35, %r32, 31;
	add.s32 	%r36, %r32, %r35;
	shr.s32 	%r4, %r36, 1;
	setp.lt.s32 	%p2, %r32, -1;
	mov.f32 	%f49, 0f00000000;
	@%p2 bra 	$L__BB1_33;
	neg.s32 	%r47, %r4;
	mul.wide.s32 	%rd8, %r31, 4;
	add.s64 	%rd3, %rd2, %rd8;
	abs.s32 	%r6, %r4;
	add.s32 	%r7, %r4, %r6;
	and.b32  	%r37, %r7, 3;
	setp.eq.s32 	%p3, %r37, 3;
	mov.f32 	%f49, 0f00000000;
	@%p3 bra 	$L__BB1_10;
	add.s32 	%r39, %r7, 1;
	and.b32  	%r40, %r39, 3;
	neg.s32 	%r45, %r40;
	sub.s32 	%r43, %r3, %r4;
	mov.f32 	%f49, 0f00000000;
	mov.b32 	%r44, 0;
$L__BB1_4:
	.pragma "nounroll";
	setp.lt.s32 	%p4, %r43, 0;
	@%p4 bra 	$L__BB1_8;
	setp.lt.s32 	%p5, %r43, %r31;
	@%p5 bra 	$L__BB1_7;
	ld.global.f32 	%f41, [%rd3+-4];
	bra.uni 	$L__BB1_9;
$L__BB1_7:
	mul.wide.u32 	%rd9, %r43, 4;
	add.s64 	%rd10, %rd2, %rd9;
	ld.global.f32 	%f41, [%rd10];
	bra.uni 	$L__BB1_9;
$L__BB1_8:
	ld.global.f32 	%f41, [%rd2];
$L__BB1_9:
	mul.wide.s32 	%rd11, %r44, 4;
	add.s64 	%rd12, %rd1, %rd11;
	ld.global.f32 	%f35, [%rd12];
	fma.rn.f32 	%f49, %f41, %f35, %f49;
	add.s32 	%r47, %r47, 1;
	add.s32 	%r45, %r45, 1;
	setp.ne.s32 	%p6, %r45, 0;
	add.s32 	%r44, %r44, 1;
	add.s32 	%r43, %r43, 1;
	@%p6 bra 	$L__BB1_4;
$L__BB1_10:
	setp.lt.u32 	%p7, %r7, 3;
	@%p7 bra 	$L__BB1_33;
	sub.s32 	%r50, %r47, %r6;
	add.s32 	%r49, %r47, %r4;
	add.s32 	%r41, %r2, %r47;
	add.s32 	%r42, %r41, %r1;
	add.s32 	%r48, %r42, 3;
$L__BB1_12:
	add.s32 	%r25, %r48, -2;
	add.s32 	%r26, %r48, -3;
	setp.gt.s32 	%p8, %r26, -1;
	@%p8 bra 	$L__BB1_14;
	ld.global.f32 	%f45, [%rd2];
	bra.uni 	$L__BB1_17;
$L__BB1_14:
	setp.lt.s32 	%p9, %r26, %r31;
	@%p9 bra 	$L__BB1_16;
	ld.global.f32 	%f45, [%rd3+-4];
	bra.uni 	$L__BB1_17;
$L__BB1_16:
	mul.wide.u32 	%rd13, %r26, 4;
	add.s64 	%rd14, %rd2, %rd13;
	ld.global.f32 	%f45, [%rd14];
$L__BB1_17:
	mul.wide.s32 	%rd15, %r49, 4;
	add.s64 	%rd4, %rd1, %rd15;
	ld.global.f32 	%f36, [%rd4];
	fma.rn.f32 	%f14, %f45, %f36, %f49;
	setp.lt.s32 	%p10, %r25, 0;
	@%p10 bra 	$L__BB1_21;
	setp.lt.s32 	%p11, %r25, %r31;
	@%p11 bra 	$L__BB1_20;
	ld.global.f32 	%f46, [%rd3+-4];
	bra.uni 	$L__BB1_22;
$L__BB1_20:
	mul.wide.u32 	%rd16, %r25, 4;
	add.s64 	%rd17, %rd2, %rd16;
	ld.global.f32 	%f46, [%rd17];
	bra.uni 	$L__BB1_22;
$L__BB1_21:
	ld.global.f32 	%f46, [%rd2];
$L__BB1_22:
	ld.global.f32 	%f37, [%rd4+4];
	fma.rn.f32 	%f19, %f46, %f37, %f14;
	add.s32 	%r27, %r25, 1;
	setp.lt.s32 	%p12, %r27, 0;
	@%p12 bra 	$L__BB1_26;
	setp.lt.s32 	%p13, %r27, %r31;
	@%p13 bra 	$L__BB1_25;
	ld.global.f32 	%f47, [%rd3+-4];
	bra.uni 	$L__BB1_27;
$L__BB1_25:
	mul.wide.u32 	%rd18, %r27, 4;
	add.s64 	%rd19, %rd2, %rd18;
	ld.global.f32 	%f47, [%rd19];
	bra.uni 	$L__BB1_27;
$L__BB1_26:
	ld.global.f32 	%f47, [%rd2];
$L__BB1_27:
	ld.global.f32 	%f38, [%rd4+8];
	fma.rn.f32 	%f24, %f47, %f38, %f19;
	setp.lt.s32 	%p14, %r48, 0;
	@%p14 bra 	$L__BB1_31;
	setp.lt.s32 	%p15, %r48, %r31;
	@%p15 bra 	$L__BB1_30;
	ld.global.f32 	%f48, [%rd3+-4];
	bra.uni 	$L__BB1_32;
$L__BB1_30:
	mul.wide.u32 	%rd20, %r48, 4;
	add.s64 	%rd21, %rd2, %rd20;
	ld.global.f32 	%f48, [%rd21];
	bra.uni 	$L__BB1_32;
$L__BB1_31:
	ld.global.f32 	%f48, [%rd2];
$L__BB1_32:
	ld.global.f32 	%f39, [%rd4+12];
	fma.rn.f32 	%f49, %f48, %f39, %f24;
	add.s32 	%r50, %r50, 4;
	add.s32 	%r49, %r49, 4;
	add.s32 	%r48, %r48, 4;
	setp.ne.s32 	%p16, %r50, 1;
	@%p16 bra 	$L__BB1_12;
$L__BB1_33:
	cvta.to.global.u64 	%rd22, %rd5;
	mul.wide.s32 	%rd23, %r3, 4;
	add.s64 	%rd24, %rd22, %rd23;
	st.global.f32 	[%rd24], %f49;
$L__BB1_34:
	ret;

}
	// .globl	biLaplacianKernel
.visible .entry biLaplacianKernel(
	.param .u64 .ptr .align 1 biLaplacianKernel_param_0,
	.param .u64 .ptr .align 1 biLaplacianKernel_param_1,
	.param .u32 biLaplacianKernel_param_2,
	.param .u32 biLaplacianKernel_param_3,
	.param .f32 biLaplacianKernel_param_4
)
{
	.reg .pred 	%p<4>;
	.reg .b32 	%r<14>;
	.reg .b32 	%f<36>;
	.reg .b64 	%rd<8>;

	ld.param.u64 	%rd1, [biLaplacianKernel_param_0];
	ld.param.u64 	%rd2, [biLaplacianKernel_param_1];
	ld.param.u32 	%r3, [biLaplacianKernel_param_2];
	ld.param.u32 	%r4, [biLaplacianKernel_param_3];
	ld.param.f32 	%f1, [biLaplacianKernel_param_4];
	mov.u32 	%r5, %ctaid.y;
	mov.u32 	%r6, %ntid.y;
	mov.u32 	%r7, %tid.y;
	mad.lo.s32 	%r1, %r5, %r6, %r7;
	mov.u32 	%r8, %ctaid.x;
	mov.u32 	%r9, %ntid.x;
	mov.u32 	%r10, %tid.x;
	mad.lo.s32 	%r2, %r8, %r9, %r10;
	setp.ge.s32 	%p1, %r1, %r4;
	setp.ge.s32 	%p2, %r2, %r3;
	or.pred  	%p3, %p2, %p1;
	@%p3 bra 	$L__BB2_2;
	cvta.to.global.u64 	%rd3, %rd1;
	cvta.to.global.u64 	%rd4, %rd2;
	cvt.rn.f32.s32 	%f2, %r2;
	cvt.rn.f32.s32 	%f3, %r3;
	fma.rn.f32 	%f4, %f3, 0fBF000000, %f2;
	cvt.rn.f32.u32 	%f5, %r1;
	cvt.rn.f32.u32 	%f6, %r4;
	fma.rn.f32 	%f7, %f6, 0fBF000000, %f5;
	mul.f32 	%f8, %f7, %f7;
	fma.rn.f32 	%f9, %f4, %f4, %f8;
	mul.f32 	%f10, %f1, %f1;
	div.rn.f32 	%f11, %f9, %f10;
	mul.f32 	%f12, %f11, 0fC0C00000;
	fma.rn.f32 	%f13, %f11, %f11, %f12;
	add.f32 	%f14, %f13, 0f40400000;
	mul.f32 	%f15, %f11, 0fBF000000;
	fma.rn.f32 	%f16, %f15, 0f3BBB989D, 0f3F000000;
	cvt.sat.f32.f32 	%f17, %f16;
	mov.f32 	%f18, 0f4B400001;
	mov.f32 	%f19, 0f437C0000;
	fma.rm.f32 	%f20, %f17, %f19, %f18;
	add.f32 	%f21, %f20, 0fCB40007F;
	neg.f32 	%f22, %f21;
	fma.rn.f32 	%f23, %f15, 0f3FB8AA3B, %f22;
	fma.rn.f32 	%f24, %f15, 0f32A57060, %f23;
	mov.b32 	%r11, %f20;
	shl.b32 	%r12, %r11, 23;
	mov.b32 	%f25, %r12;
	ex2.approx.ftz.f32 	%f26, %f24;
	mul.f32 	%f27, %f26, %f25;
	mul.f32 	%f28, %f14, %f27;
	mul.f32 	%f29, %f1, 0f4116CBE4;
	mul.f32 	%f30, %f1, %f29;
	mul.f32 	%f31, %f1, %f30;
	mul.f32 	%f32, %f1, %f31;
	div.rn.f32 	%f33, %f28, %f32;
	mad.lo.s32 	%r13, %r3, %r1, %r2;
	mul.wide.s32 	%rd5, %r13, 4;
	add.s64 	%rd6, %rd3, %rd5;
	ld.global.f32 	%f34, [%rd6];
	mul.f32 	%f35, %f34, %f33;
	add.s64 	%rd7, %rd4, %rd5;
	st.global.f32 	[%rd7], %f35;
$L__BB2_2:
	ret;

}
	// .globl	gaussianDerivativeKernel
.visible .entry gaussianDerivativeKernel(
	.param .u64 .ptr .align 1 gaussianDerivativeKernel_param_0,
	.param .u64 .ptr .align 1 gaussianDerivativeKernel_param_1,
	.param .u32 gaussianDerivativeKernel_param_2,
	.param .u32 gaussianDerivativeKernel_param_3,
	.param .f32 gaussianDerivativeKernel_param_4,
	.param .u32 gaussianDerivativeKernel_param_5,
	.param .u32 gaussianDerivativeKernel_param_6
)
{
	.reg .pred 	%p<7>;
	.reg .b32 	%r<16>;
	.reg .b32 	%f<34>;
	.reg .b64 	%rd<11>;

	ld.param.u64 	%rd2, [gaussianDerivativeKernel_param_0];
	ld.param.u64 	%rd3, [gaussianDerivativeKernel_param_1];
	ld.param.u32 	%r4, [gaussianDerivativeKernel_param_2];
	ld.param.u32 	%r5, [gaussianDerivativeKernel_param_3];
	ld.param.f32 	%f4, [gaussianDerivativeKernel_param_4];
	ld.param.u32 	%r6, [gaussianDerivativeKernel_param_5];
	ld.param.u32 	%r7, [gaussianDerivativeKernel_param_6];
	cvta.to.global.u64 	%rd1, %rd3;
	mov.u32 	%r8, %ctaid.y;
	mov.u32 	%r9, %ntid.y;
	mov.u32 	%r10, %tid.y;
	mad.lo.s32 	%r1, %r8, %r9, %r10;
	mov.u32 	%r11, %ctaid.x;
	mov.u32 	%r12, %ntid.x;
	mov.u32 	%r13, %tid.x;
	mad.lo.s32 	%r2, %r11, %r12, %r13;
	setp.ge.s32 	%p1, %r1, %r5;
	setp.ge.s32 	%p2, %r2, %r4;
	or.pred  	%p3, %p2, %p1;
	@%p3 bra 	$L__BB3_4;
	cvta.to.global.u64 	%rd4, %rd2;
	cvt.rn.f32.s32 	%f5, %r2;
	cvt.rn.f32.s32 	%f6, %r4;
	mul.f32 	%f7, %f6, 0f3F000000;
	sub.f32 	%f1, %f5, %f7;
	cvt.rn.f32.u32 	%f8, %r1;
	cvt.rn.f32.u32 	%f9, %r5;
	mul.f32 	%f10, %f9, 0f3F000000;
	sub.f32 	%f2, %f8, %f10;
	mad.lo.s32 	%r3, %r4, %r1, %r2;
	mul.wide.s32 	%rd5, %r3, 4;
	add.s64 	%rd6, %rd4, %rd5;
	ld.global.f32 	%f3, [%rd6];
	setp.ne.s32 	%p4, %r6, 1;
	setp.ne.s32 	%p5, %r7, 0;
	or.pred  	%p6, %p4, %p5;
	@%p6 bra 	$L__BB3_3;
	mul.f32 	%f11, %f2, %f2;
	fma.rn.f32 	%f12, %f1, %f1, %f11;
	neg.f32 	%f13, %f12;
	add.f32 	%f14, %f4, %f4;
	mul.f32 	%f15, %f4, %f14;
	div.rn.f32 	%f16, %f13, %f15;
	fma.rn.f32 	%f17, %f16, 0f3BBB989D, 0f3F000000;
	cvt.sat.f32.f32 	%f18, %f17;
	mov.f32 	%f19, 0f4B400001;
	mov.f32 	%f20, 0f437C0000;
	fma.rm.f32 	%f21, %f18, %f20, %f19;
	add.f32 	%f22, %f21, 0fCB40007F;
	neg.f32 	%f23, %f22;
	fma.rn.f32 	%f24, %f16, 0f3FB8AA3B, %f23;
	fma.rn.f32 	%f25, %f16, 0f32A57060, %f24;
	mov.b32 	%r14, %f21;
	shl.b32 	%r15, %r14, 23;
	mov.b32 	%f26, %r15;
	ex2.approx.ftz.f32 	%f27, %f25;
	mul.f32 	%f28, %f27, %f26;
	neg.f32 	%f29, %f1;
	mul.f32 	%f30, %f4, %f4;
	div.rn.f32 	%f31, %f29, %f30;
	mul.f32 	%f32, %f31, %f28;
	mul.f32 	%f33, %f3, %f32;
	add.s64 	%rd10, %rd1, %rd5;
	st.global.f32 	[%rd10], %f33;
	bra.uni 	$L__BB3_4;
$L__BB3_3:
	add.s64 	%rd8, %rd1, %rd5;
	st.global.f32 	[%rd8], %f3;
$L__BB3_4:
	ret;

}


// ===== COMPILED SASS (sm_100) =====

	.target	sm_100

	.elftype	@"ET_EXEC"


//--------------------- .note.nv.tkinfo           --------------------------
	.section	.note.nv.tkinfo,"",@"SHT_NOTE"
	.sectionflags	@"SHF_NOTE_NV_TKINFO"
	.tkinfo
        /*0018*/ 	.word	0x00000002
        /*0030*/ 	.string	""
        /*0030*/ 	.string	"ptxas"
        /*0030*/ 	.string	"Cuda compilation tools, release 13.0, V13.0.88"
        /*0030*/ 	.string	"Build cuda_13.0.r13.0/compiler.36424714_0"
        /*0030*/ 	.string	"-arch sm_100 -m 64 "



//--------------------- .note.nv.cuinfo           --------------------------
	.section	.note.nv.cuinfo,"",@"SHT_NOTE"
	.sectionflags	@"SHF_NOTE_NV_CUINFO"
        /*0018*/ 	.short	0x0002
        /*001a*/ 	.short	0x0064
        /*001c*/ 	.short	0x0082
	.zero		2


//--------------------- .nv.info                  --------------------------
	.section	.nv.info,"",@"SHT_CUDA_INFO"
	.align	4


	//----- nvinfo : EIATTR_REGCOUNT
	.align		4
        /*0000*/ 	.byte	0x04, 0x2f
        /*0002*/ 	.short	(.L_1 - .L_0)
	.align		4
.L_0:
        /*0004*/ 	.word	index@(convolve2DKernel)
        /*0008*/ 	.word	0x0000001e


	//----- nvinfo : EIATTR_FRAME_SIZE
	.align		4
.L_1:
        /*000c*/ 	.byte	0x04, 0x11
        /*000e*/ 	.short	(.L_3 - .L_2)
	.align		4
.L_2:
        /*0010*/ 	.word	index@(convolve2DKernel)
        /*0014*/ 	.word	0x00000000


	//----- nvinfo : EIATTR_REGCOUNT
	.align		4
.L_3:
        /*0018*/ 	.byte	0x04, 0x2f
        /*001a*/ 	.short	(.L_5 - .L_4)
	.align		4
.L_4:
        /*001c*/ 	.word	index@(convolve1DKernel)
        /*0020*/ 	.word	0x00000016


	//----- nvinfo : EIATTR_FRAME_SIZE
	.align		4
.L_5:
        /*0024*/ 	.byte	0x04, 0x11
        /*0026*/ 	.short	(.L_7 - .L_6)
	.align		4
.L_6:
        /*0028*/ 	.word	index@(convolve1DKernel)
        /*002c*/ 	.word	0x00000000


	//----- nvinfo : EIATTR_REGCOUNT
	.align		4
.L_7:
        /*0030*/ 	.byte	0x04, 0x2f
        /*0032*/ 	.short	(.L_9 - .L_8)
	.align		4
.L_8:
        /*0034*/ 	.word	index@(biLaplacianKernel)
        /*0038*/ 	.word	0x00000011


	//----- nvinfo : EIATTR_FRAME_SIZE
	.align		4
.L_9:
        /*003c*/ 	.byte	0x04, 0x11
        /*003e*/ 	.short	(.L_11 - .L_10)
	.align		4
.L_10:
        /*0040*/ 	.word	index@($__internal_1_$__cuda_sm3x_div_rn_noftz_f32_slowpath)
        /*0044*/ 	.word	0x00000000


	//----- nvinfo : EIATTR_FRAME_SIZE
	.align		4
.L_11:
        /*0048*/ 	.byte	0x04, 0x11
        /*004a*/ 	.short	(.L_13 - .L_12)
	.align		4
.L_12:
        /*004c*/ 	.word	index@(biLaplacianKernel)
        /*0050*/ 	.word	0x00000000


	//----- nvinfo : EIATTR_REGCOUNT
	.align		4
.L_13:
        /*0054*/ 	.byte	0x04, 0x2f
        /*0056*/ 	.short	(.L_15 - .L_14)
	.align		4
.L_14:
        /*0058*/ 	.word	index@(gaussianDerivativeKernel)
        /*005c*/ 	.word	0x00000013


	//----- nvinfo : EIATTR_FRAME_SIZE
	.align		4
.L_15:
        /*0060*/ 	.byte	0x04, 0x11
        /*0062*/ 	.short	(.L_17 - .L_16)
	.align		4
.L_16:
        /*0064*/ 	.word	index@($__internal_0_$__cuda_sm3x_div_rn_noftz_f32_slowpath)
        /*0068*/ 	.word	0x00000000


	//----- nvinfo : EIATTR_FRAME_SIZE
	.align		4
.L_17:
        /*006c*/ 	.byte	0x04, 0x11
        /*006e*/ 	.short	(.L_19 - .L_18)
	.align		4
.L_18:
        /*0070*/ 	.word	index@(gaussianDerivativeKernel)
        /*0074*/ 	.word	0x00000000


	//----- nvinfo : EIATTR_MIN_STACK_SIZE
	.align		4
.L_19:
        /*0078*/ 	.byte	0x04, 0x12
        /*007a*/ 	.short	(.L_21 - .L_20)
	.align		4
.L_20:
        /*007c*/ 	.word	index@(gaussianDerivativeKernel)
        /*0080*/ 	.word	0x00000000


	//----- nvinfo : EIATTR_MIN_STACK_SIZE
	.align		4
.L_21:
        /*0084*/ 	.byte	0x04, 0x12
        /*0086*/ 	.short	(.L_23 - .L_22)
	.align		4
.L_22:
        /*0088*/ 	.word	index@(biLaplacianKernel)
        /*008c*/ 	.word	0x00000000


	//----- nvinfo : EIATTR_MIN_STACK_SIZE
	.align		4
.L_23:
        /*0090*/ 	.byte	0x04, 0x12
        /*0092*/ 	.short	(.L_25 - .L_24)
	.align		4
.L_24:
        /*0094*/ 	.word	index@(convolve1DKernel)
        /*0098*/ 	.word	0x00000000


	//----- nvinfo : EIATTR_MIN_STACK_SIZE
	.align		4
.L_25:
        /*009c*/ 	.byte	0x04, 0x12
        /*009e*/ 	.short	(.L_27 - .L_26)
	.align		4
.L_26:
        /*00a0*/ 	.word	index@(convolve2DKernel)
        /*00a4*/ 	.word	0x00000000
.L_27:


//--------------------- .nv.compat                --------------------------
	.section	.nv.compat,"",@"SHT_CUDA_COMPAT_INFO"
	.align	4
        /*0000*/ 	.byte	0x02, 0x09, 0x00, 0x00, 0x02, 0x02, 0x01, 0x00, 0x02, 0x05, 0x05, 0x00, 0x03, 0x07, 0x01, 0x01
        /*0010*/ 	.byte	0x02, 0x03, 0x00, 0x00, 0x02, 0x06, 0x01, 0x00, 0x04, 0x0b, 0x08, 0x00, 0x01, 0x00, 0x00, 0x00
        /*0020*/ 	.byte	0x00, 0x00, 0x00, 0x00


//--------------------- .nv.info.gaussianDerivativeKernel --------------------------
	.section	.nv.info.gaussianDerivativeKernel,"",@"SHT_CUDA_INFO"
	.sectionflags	@""
	.align	4


	//----- nvinfo : EIATTR_CUDA_API_VERSION
	.align		4
        /*0000*/ 	.byte	0x04, 0x37
        /*0002*/ 	.short	(.L_29 - .L_28)
.L_28:
        /*0004*/ 	.word	0x00000082


	//----- nvinfo : EIATTR_KPARAM_INFO
	.align		4
.L_29:
        /*0008*/ 	.byte	0x04, 0x17
        /*000a*/ 	.short	(.L_31 - .L_30)
.L_30:
        /*000c*/ 	.word	0x00000000
        /*0010*/ 	.short	0x0006
        /*0012*/ 	.short	0x0020
        /*0014*/ 	.byte	0x00, 0xf0, 0x11, 0x00


	//----- nvinfo : EIATTR_KPARAM_INFO
	.align		4
.L_31:
        /*0018*/ 	.byte	0x04, 0x17
        /*001a*/ 	.short	(.L_33 - .L_32)
.L_32:
        /*001c*/ 	.word	0x00000000
        /*0020*/ 	.short	0x0005
        /*0022*/ 	.short	0x001c
        /*0024*/ 	.byte	0x00, 0xf0, 0x11, 0x00


	//----- nvinfo : EIATTR_KPARAM_INFO
	.align		4
.L_33:
        /*0028*/ 	.byte	0x04, 0x17
        /*002a*/ 	.short	(.L_35 - .L_34)
.L_34:
        /*002c*/ 	.word	0x00000000
        /*0030*/ 	.short	0x0004
        /*0032*/ 	.short	0x0018
        /*0034*/ 	.byte	0x00, 0xf0, 0x11, 0x00


	//----- nvinfo : EIATTR_KPARAM_INFO
	.align		4
.L_35:
        /*0038*/ 	.byte	0x04, 0x17
        /*003a*/ 	.short	(.L_37 - .L_36)
.L_36:
        /*003c*/ 	.word	0x00000000
        /*0040*/ 	.short	0x0003
        /*0042*/ 	.short	0x0014
        /*0044*/ 	.byte	0x00, 0xf0, 0x11, 0x00


	//----- nvinfo : EIATTR_KPARAM_INFO
	.align		4
.L_37:
        /*0048*/ 	.byte	0x04, 0x17
        /*004a*/ 	.short	(.L_39 - .L_38)
.L_38:
        /*004c*/ 	.word	0x00000000
        /*0050*/ 	.short	0x0002
        /*0052*/ 	.short	0x0010
        /*0054*/ 	.byte	0x00, 0xf0, 0x11, 0x00


	//----- nvinfo : EIATTR_KPARAM_INFO
	.align		4
.L_39:
        /*0058*/ 	.byte	0x04, 0x17
        /*005a*/ 	.short	(.L_41 - .L_40)
.L_40:
        /*005c*/ 	.word	0x00000000
        /*0060*/ 	.short	0x0001
        /*0062*/ 	.short	0x0008
        /*0064*/ 	.byte	0x00, 0xf5, 0x21, 0x00


	//----- nvinfo : EIATTR_KPARAM_INFO
	.align		4
.L_41:
        /*0068*/ 	.byte	0x04, 0x17
        /*006a*/ 	.short	(.L_43 - .L_42)
.L_42:
        /*006c*/ 	.word	0x00000000
        /*0070*/ 	.short	0x0000
        /*0072*/ 	.short	0x0000
        /*0074*/ 	.byte	0x00, 0xf5, 0x21, 0x00


	//----- nvinfo : EIATTR_SPARSE_MMA_MASK
	.align		4
.L_43:
        /*0078*/ 	.byte	0x03, 0x50
        /*007a*/ 	.short	0x0000


	//----- nvinfo : EIATTR_MAXREG_COUNT
	.align		4
        /*007c*/ 	.byte	0x03, 0x1b
        /*007e*/ 	.short	0x00ff


	//----- nvinfo : EIATTR_MERCURY_ISA_VERSION
	.align		4
        /*0080*/ 	.byte	0x03, 0x5f
        /*0082*/ 	.short	0x0101


	//----- nvinfo : EIATTR_VRC_CTA_INIT_COUNT
	.align		4
        /*0084*/ 	.byte	0x02, 0x4a
	.zero		1
	.zero		1


	//----- nvinfo : EIATTR_EXIT_INSTR_OFFSETS
	.align		4
        /*0088*/ 	.byte	0x04, 0x1c
        /*008a*/ 	.short	(.L_45 - .L_44)


	//   ....[0]....
.L_44:
        /*008c*/ 	.word	0x000000c0


	//   ....[1]....
        /*0090*/ 	.word	0x00000510


	//   ....[2]....
        /*0094*/ 	.word	0x00000550


	//----- nvinfo : EIATTR_CRS_STACK_SIZE
	.align		4
.L_45:
        /*0098*/ 	.byte	0x04, 0x1e
        /*009a*/ 	.short	(.L_47 - .L_46)
.L_46:
        /*009c*/ 	.word	0x00000000


	//----- nvinfo : EIATTR_CBANK_PARAM_SIZE
	.align		4
.L_47:
        /*00a0*/ 	.byte	0x03, 0x19
        /*00a2*/ 	.short	0x0024


	//----- nvinfo : EIATTR_PARAM_CBANK
	.align		4
        /*00a4*/ 	.byte	0x04, 0x0a
        /*00a6*/ 	.short	(.L_49 - .L_48)
	.align		4
.L_48:
        /*00a8*/ 	.word	index@(.nv.constant0.gaussianDerivativeKernel)
        /*00ac*/ 	.short	0x0380
        /*00ae*/ 	.short	0x0024


	//----- nvinfo : EIATTR_SW_WAR
	.align		4
.L_49:
        /*00b0*/ 	.byte	0x04, 0x36
        /*00b2*/ 	.short	(.L_51 - .L_50)
.L_50:
        /*00b4*/ 	.word	0x00000008
.L_51:


//--------------------- .nv.info.biLaplacianKernel --------------------------
	.section	.nv.info.biLaplacianKernel,"",@"SHT_CUDA_INFO"
	.sectionflags	@""
	.align	4


	//----- nvinfo : EIATTR_CUDA_API_VERSION
	.align		4
        /*0000*/ 	.byte	0x04, 0x37
        /*0002*/ 	.short	(.L_53 - .L_52)
.L_52:
        /*0004*/ 	.word	0x00000082


	//----- nvinfo : EIATTR_KPARAM_INFO
	.align		4
.L_53:
        /*0008*/ 	.byte	0x04, 0x17
        /*000a*/ 	.short	(.L_55 - .L_54)
.L_54:
        /*000c*/ 	.word	0x00000000
        /*0010*/ 	.short	0x0004
        /*0012*/ 	.short	0x0018
        /*0014*/ 	.byte	0x00, 0xf0, 0x11, 0x00


	//----- nvinfo : EIATTR_KPARAM_INFO
	.align		4
.L_55:
        /*0018*/ 	.byte	0x04, 0x17
        /*001a*/ 	.short	(.L_57 - .L_56)
.L_56:
        /*001c*/ 	.word	0x00000000
        /*0020*/ 	.short	0x0003
        /*0022*/ 	.short	0x0014
        /*0024*/ 	.byte	0x00, 0xf0, 0x11, 0x00


	//----- nvinfo : EIATTR_KPARAM_INFO
	.align		4
.L_57:
        /*0028*/ 	.byte	0x04, 0x17
        /*002a*/ 	.short	(.L_59 - .L_58)
.L_58:
        /*002c*/ 	.word	0x00000000
        /*0030*/ 	.short	0x0002
        /*0032*/ 	.short	0x0010
        /*0034*/ 	.byte	0x00, 0xf0, 0x11, 0x00


	//----- nvinfo : EIATTR_KPARAM_INFO
	.align		4
.L_59:
        /*0038*/ 	.byte	0x04, 0x17
        /*003a*/ 	.short	(.L_61 - .L_60)
.L_60:
        /*003c*/ 	.word	0x00000000
        /*0040*/ 	.short	0x0001
        /*0042*/ 	.short	0x0008
        /*0044*/ 	.byte	0x00, 0xf5, 0x21, 0x00


	//----- nvinfo : EIATTR_KPARAM_INFO
	.align		4
.L_61:
        /*0048*/ 	.byte	0x04, 0x17
        /*004a*/ 	.short	(.L_63 - .L_62)
.L_62:
        /*004c*/ 	.word	0x00000000
        /*0050*/ 	.short	0x0000
        /*0052*/ 	.short	0x0000
        /*0054*/ 	.byte	0x00, 0xf5, 0x21, 0x00


	//----- nvinfo : EIATTR_SPARSE_MMA_MASK
	.align		4
.L_63:
        /*0058*/ 	.byte	0x03, 0x50
        /*005a*/ 	.short	0x0000


	//----- nvinfo : EIATTR_MAXREG_COUNT
	.align		4
        /*005c*/ 	.byte	0x03, 0x1b
        /*005e*/ 	.short	0x00ff


	//----- nvinfo : EIATTR_MERCURY_ISA_VERSION
	.align		4
        /*0060*/ 	.byte	0x03, 0x5f
        /*0062*/ 	.short	0x0101


	//----- nvinfo : EIATTR_VRC_CTA_INIT_COUNT
	.align		4
        /*0064*/ 	.byte	0x02, 0x4a
	.zero		1
	.zero		1


	//----- nvinfo : EIATTR_EXIT_INSTR_OFFSETS
	.align		4
        /*0068*/ 	.byte	0x04, 0x1c
        /*006a*/ 	.short	(.L_65 - .L_64)


	//   ....[0]....
.L_64:
        /*006c*/ 	.word	0x000000c0


	//   ....[1]....
        /*0070*/ 	.word	0x00000510


	//----- nvinfo : EIATTR_CRS_STACK_SIZE
	.align		4
.L_65:
        /*0074*/ 	.byte	0x04, 0x1e
        /*0076*/ 	.short	(.L_67 - .L_66)
.L_66:
        /*0078*/ 	.word	0x00000000


	//----- nvinfo : EIATTR_CBANK_PARAM_SIZE
	.align		4
.L_67:
        /*007c*/ 	.byte	0x03, 0x19
        /*007e*/ 	.short	0x001c


	//----- nvinfo : EIATTR_PARAM_CBANK
	.align		4
        /*0080*/ 	.byte	0x04, 0x0a
        /*0082*/ 	.short	(.L_69 - .L_68)
	.align		4
.L_68:
        /*0084*/ 	.word	index@(.nv.constant0.biLaplacianKernel)
        /*0088*/ 	.short	0x0380
        /*008a*/ 	.short	0x001c


	//----- nvinfo : EIATTR_SW_WAR
	.align		4
.L_69:
        /*008c*/ 	.byte	0x04, 0x36
        /*008e*/ 	.short	(.L_71 - .L_70)
.L_70:
        /*0090*/ 	.word	0x00000008
.L_71:


//--------------------- .nv.info.convolve1DKernel --------------------------
	.section	.nv.info.convolve1DKernel,"",@"SHT_CUDA_INFO"
	.sectionflags	@""
	.align	4


	//----- nvinfo : EIATTR_CUDA_API_VERSION
	.align		4
        /*0000*/ 	.byte	0x04, 0x37
        /*0002*/ 	.short	(.L_73 - .L_72)
.L_72:
        /*0004*/ 	.word	0x00000082


	//----- nvinfo : EIATTR_KPARAM_INFO
	.align		4
.L_73:
        /*0008*/ 	.byte	0x04, 0x17
        /*000a*/ 	.short	(.L_75 - .L_74)
.L_74:
        /*000c*/ 	.word	0x00000000
        /*0010*/ 	.short	0x0004
        /*0012*/ 	.short	0x001c
        /*0014*/ 	.byte	0x00, 0xf0, 0x11, 0x00


	//----- nvinfo : EIATTR_KPARAM_INFO
	.align		4
.L_75:
        /*0018*/ 	.byte	0x04, 0x17
        /*001a*/ 	.short	(.L_77 - .L_76)
.L_76:
        /*001c*/ 	.word	0x00000000
        /*0020*/ 	.short	0x0003
        /*0022*/ 	.short	0x0018
        /*0024*/ 	.byte	0x00, 0xf0, 0x11, 0x00


	//----- nvinfo : EIATTR_KPARAM_INFO
	.align		4
.L_77:
        /*0028*/ 	.byte	0x04, 0x17
        /*002a*/ 	.short	(.L_79 - .L_78)
.L_78:
        /*002c*/ 	.word	0x00000000
        /*0030*/ 	.short	0x0002
        /*0032*/ 	.short	0x0010
        /*0034*/ 	.byte	0x00, 0xf5, 0x21, 0x00


	//----- nvinfo : EIATTR_KPARAM_INFO
	.align		4
.L_79:
        /*0038*/ 	.byte	0x04, 0x17
        /*003a*/ 	.short	(.L_81 - .L_80)
.L_80:
        /*003c*/ 	.word	0x00000000
        /*0040*/ 	.short	0x0001
        /*0042*/ 	.short	0x0008
        /*0044*/ 	.byte	0x00, 0xf5, 0x21, 0x00


	//----- nvinfo : EIATTR_KPARAM_INFO
	.align		4
.L_81:
        /*0048*/ 	.byte	0x04, 0x17
        /*004a*/ 	.short	(.L_83 - .L_82)
.L_82:
        /*004c*/ 	.word	0x00000000
        /*0050*/ 	.short	0x0000
        /*0052*/ 	.short	0x0000
        /*0054*/ 	.byte	0x00, 0xf5, 0x21, 0x00


	//----- nvinfo : EIATTR_SPARSE_MMA_MASK
	.align		4
.L_83:
        /*0058*/ 	.byte	0x03, 0x50
        /*005a*/ 	.short	0x0000


	//----- nvinfo : EIATTR_MAXREG_COUNT
	.align		4
        /*005c*/ 	.byte	0x03, 0x1b
        /*005e*/ 	.short	0x00ff


	//----- nvinfo : EIATTR_MERCURY_ISA_VERSION
	.align		4
        /*0060*/ 	.byte	0x03, 0x5f
        /*0062*/ 	.short	0x0101


	//----- nvinfo : EIATTR_VRC_CTA_INIT_COUNT
	.align		4
        /*0064*/ 	.byte	0x02, 0x4a
	.zero		1
	.zero		1


	//----- nvinfo : EIATTR_EXIT_INSTR_OFFSETS
	.align		4
        /*0068*/ 	.byte	0x04, 0x1c
        /*006a*/ 	.short	(.L_85 - .L_84)


	//   ....[0]....
.L_84:
        /*006c*/ 	.word	0x00000080


	//   ....[1]....
        /*0070*/ 	.word	0x00000830


	//----- nvinfo : EIATTR_CRS_STACK_SIZE
	.align		4
.L_85:
        /*0074*/ 	.byte	0x04, 0x1e
        /*0076*/ 	.short	(.L_87 - .L_86)
.L_86:
        /*0078*/ 	.word	0x00000000


	//----- nvinfo : EIATTR_CBANK_PARAM_SIZE
	.align		4
.L_87:
        /*007c*/ 	.byte	0x03, 0x19
        /*007e*/ 	.short	0x0020


	//----- nvinfo : EIATTR_PARAM_CBANK
	.align		4
        /*0080*/ 	.byte	0x04, 0x0a
        /*0082*/ 	.short	(.L_89 - .L_88)
	.align		4
.L_88:
        /*0084*/ 	.word	index@(.nv.constant0.convolve1DKernel)
        /*0088*/ 	.short	0x0380
        /*008a*/ 	.short	0x0020


	//----- nvinfo : EIATTR_SW_WAR
	.align		4
.L_89:
        /*008c*/ 	.byte	0x04, 0x36
        /*008e*/ 	.short	(.L_91 - .L_90)
.L_90:
        /*0090*/ 	.word	0x00000008
.L_91:


//--------------------- .nv.info.convolve2DKernel --------------------------
	.section	.nv.info.convolve2DKernel,"",@"SHT_CUDA_INFO"
	.sectionflags	@""
	.align	4


	//----- nvinfo : EIATTR_CUDA_API_VERSION
	.align		4
        /*0000*/ 	.byte	0x04, 0x37
        /*0002*/ 	.short	(.L_93 - .L_92)
.L_92:
        /*0004*/ 	.word	0x00000082


	//----- nvinfo : EIATTR_KPARAM_INFO
	.align		4
.L_93:
        /*0008*/ 	.byte	0x04, 0x17
        /*000a*/ 	.short	(.L_95 - .L_94)
.L_94:
        /*000c*/ 	.word	0x00000000
        /*0010*/ 	.short	0x0005
        /*0012*/ 	.short	0x0020
        /*0014*/ 	.byte	0x00, 0xf0, 0x11, 0x00


	//----- nvinfo : EIATTR_KPARAM_INFO
	.align		4
.L_95:
        /*0018*/ 	.byte	0x04, 0x17
        /*001a*/ 	.short	(.L_97 - .L_96)
.L_96:
        /*001c*/ 	.word	0x00000000
        /*0020*/ 	.short	0x0004
        /*0022*/ 	.short	0x001c
        /*0024*/ 	.byte	0x00, 0xf0, 0x11, 0x00


	//----- nvinfo : EIATTR_KPARAM_INFO
	.align		4
.L_97:
        /*0028*/ 	.byte	0x04, 0x17
        /*002a*/ 	.short	(.L_99 - .L_98)
.L_98:
        /*002c*/ 	.word	0x00000000
        /*0030*/ 	.short	0x0003
        /*0032*/ 	.short	0x0018
        /*0034*/ 	.byte	0x00, 0xf0, 0x11, 0x00


	//----- nvinfo : EIATTR_KPARAM_INFO
	.align		4
.L_99:
        /*0038*/ 	.byte	0x04, 0x17
        /*003a*/ 	.short	(.L_101 - .L_100)
.L_100:
        /*003c*/ 	.word	0x00000000
        /*0040*/ 	.short	0x0002
        /*0042*/ 	.short	0x0010
        /*0044*/ 	.byte	0x00, 0xf5, 0x21, 0x00


	//----- nvinfo : EIATTR_KPARAM_INFO
	.align		4
.L_101:
        /*0048*/ 	.byte	0x04, 0x17
        /*004a*/ 	.short	(.L_103 - .L_102)
.L_102:
        /*004c*/ 	.word	0x00000000
        /*0050*/ 	.short	0x0001
        /*0052*/ 	.short	0x0008
        /*0054*/ 	.byte	0x00, 0xf5, 0x21, 0x00


	//----- nvinfo : EIATTR_KPARAM_INFO
	.align		4
.L_103:
        /*0058*/ 	.byte	0x04, 0x17
        /*005a*/ 	.short	(.L_105 - .L_104)
.L_104:
        /*005c*/ 	.word	0x00000000
        /*0060*/ 	.short	0x0000
        /*0062*/ 	.short	0x0000
        /*0064*/ 	.byte	0x00, 0xf5, 0x21, 0x00


	//----- nvinfo : EIATTR_SPARSE_MMA_MASK
	.align		4
.L_105:
        /*0068*/ 	.byte	0x03, 0x50
        /*006a*/ 	.short	0x0000


	//----- nvinfo : EIATTR_MAXREG_COUNT
	.align		4
        /*006c*/ 	.byte	0x03, 0x1b
        /*006e*/ 	.short	0x00ff


	//----- nvinfo : EIATTR_MERCURY_ISA_VERSION
	.align		4
        /*0070*/ 	.byte	0x03, 0x5f
        /*0072*/ 	.short	0x0101


	//----- nvinfo : EIATTR_VRC_CTA_INIT_COUNT
	.align		4
        /*0074*/ 	.byte	0x02, 0x4a
	.zero		1
	.zero		1


	//----- nvinfo : EIATTR_EXIT_INSTR_OFFSETS
	.align		4
        /*0078*/ 	.byte	0x04, 0x1c
        /*007a*/ 	.short	(.L_107 - .L_106)


	//   ....[0]....
.L_106:
        /*007c*/ 	.word	0x000000c0


	//   ....[1]....
        /*0080*/ 	.word	0x00000d50


	//----- nvinfo : EIATTR_CRS_STACK_SIZE
	.align		4
.L_107:
        /*0084*/ 	.byte	0x04, 0x1e
        /*0086*/ 	.short	(.L_109 - .L_108)
.L_108:
        /*0088*/ 	.word	0x00000000


	//----- nvinfo : EIATTR_CBANK_PARAM_SIZE
	.align		4
.L_109:
        /*008c*/ 	.byte	0x03, 0x19
        /*008e*/ 	.short	0x0024


	//----- nvinfo : EIATTR_PARAM_CBANK
	.align		4
        /*0090*/ 	.byte	0x04, 0x0a
        /*0092*/ 	.short	(.L_111 - .L_110)
	.align		4
.L_110:
        /*0094*/ 	.word	index@(.nv.constant0.convolve2DKernel)
        /*0098*/ 	.short	0x0380
        /*009a*/ 	.short	0x0024


	//----- nvinfo : EIATTR_SW_WAR
	.align		4
.L_111:
        /*009c*/ 	.byte	0x04, 0x36
        /*009e*/ 	.short	(.L_113 - .L_112)
.L_112:
        /*00a0*/ 	.word	0x00000008
.L_113:


//--------------------- .nv.callgraph             --------------------------
	.section	.nv.callgraph,"",@"SHT_CUDA_CALLGRAPH"
	.align	4
	.sectionentsize	8
	.align		4
        /*0000*/ 	.word	0x00000000
	.align		4
        /*0004*/ 	.word	0xffffffff
	.align		4
        /*0008*/ 	.word	0x00000000
	.align		4
        /*000c*/ 	.word	0xfffffffe
	.align		4
        /*0010*/ 	.word	0x00000000
	.align		4
        /*0014*/ 	.word	0xfffffffd
	.align		4
        /*0018*/ 	.word	0x00000000
	.align		4
        /*001c*/ 	.word	0xfffffffc


//--------------------- .text.gaussianDerivativeKernel --------------------------
	.section	.text.gaussianDerivativeKernel,"ax",@progbits
	.align	128
        .global         gaussianDerivativeKernel
        .type           gaussianDerivativeKernel,@function
        .size           gaussianDerivativeKernel,(.L_x_62 - gaussianDerivativeKernel)
        .other          gaussianDerivativeKernel,@"STO_CUDA_ENTRY STV_DEFAULT"
gaussianDerivativeKernel:
.text.gaussianDerivativeKernel:
[----:B------:R-:W-:Y:S01]  /*0000*/  LDC R1, c[0x0][0x37c] ;  /* 0x0000df00ff017b82 */ /* 0x000fe20000000800 */
[----:B------:R-:W0:Y:S07]  /*0010*/  S2R R3, SR_TID.Y ;  /* 0x0000000000037919 */ /* 0x000e2e0000002200 */
[----:B------:R-:W0:Y:S01]  /*0020*/  S2UR UR4, SR_CTAID.Y ;  /* 0x00000000000479c3 */ /* 0x000e220000002600 */
[----:B------:R-:W1:Y:S01]  /*0030*/  LDCU.64 UR6, c[0x0][0x390] ;  /* 0x00007200ff0677ac */ /* 0x000e620008000a00 */
[----:B------:R-:W2:Y:S06]  /*0040*/  S2R R2, SR_TID.X ;  /* 0x0000000000027919 */ /* 0x000eac0000002100 */
[----:B------:R-:W0:Y:S08]  /*0050*/  LDC R0, c[0x0][0x364] ;  /* 0x0000d900ff007b82 */ /* 0x000e300000000800 */
[----:B------:R-:W2:Y:S08]  /*0060*/  S2UR UR5, SR_CTAID.X ;  /* 0x00000000000579c3 */ /* 0x000eb00000002500 */
[----:B------:R-:W2:Y:S01]  /*0070*/  LDC R7, c[0x0][0x360] ;  /* 0x0000d800ff077b82 */ /* 0x000ea20000000800 */
[----:B0-----:R-:W-:-:S05]  /*0080*/  IMAD R0, R0, UR4, R3 ;  /* 0x0000000400007c24 */ /* 0x001fca000f8e0203 */
[----:B-1----:R-:W-:Y:S01]  /*0090*/  ISETP.GE.AND P0, PT, R0, UR7, PT ;  /* 0x0000000700007c0c */ /* 0x002fe2000bf06270 */
[----:B--2---:R-:W-:-:S05]  /*00a0*/  IMAD R7, R7, UR5, R2 ;  /* 0x0000000507077c24 */ /* 0x004fca000f8e0202 */
[----:B------:R-:W-:-:S13]  /*00b0*/  ISETP.GE.OR P0, PT, R7, UR6, P0 ;  /* 0x0000000607007c0c */ /* 0x000fda0008706670 */
[----:B------:R-:W-:Y:S05]  /*00c0*/  @P0 EXIT ;  /* 0x000000000000094d */ /* 0x000fea0003800000 */
[----:B------:R-:W0:Y:S01]  /*00d0*/  LDC.64 R2, c[0x0][0x380] ;  /* 0x0000e000ff027b82 */ /* 0x000e220000000a00 */
[----:B------:R-:W1:Y:S01]  /*00e0*/  LDCU.64 UR4, c[0x0][0x358] ;  /* 0x00006b00ff0477ac */ /* 0x000e620008000a00 */
[----:B------:R-:W-:Y:S01]  /*00f0*/  IMAD R4, R0, UR6, R7 ;  /* 0x0000000600047c24 */ /* 0x000fe2000f8e0207 */
[----:B------:R-:W2:Y:S01]  /*0100*/  LDCU UR8, c[0x0][0x3a0] ;  /* 0x00007400ff0877ac */ /* 0x000ea20008000800 */
[----:B------:R-:W3:Y:S02]  /*0110*/  LDCU UR9, c[0x0][0x39c] ;  /* 0x00007380ff0977ac */ /* 0x000ee40008000800 */
[----:B0-----:R-:W-:-:S05]  /*0120*/  IMAD.WIDE R2, R4, 0x4, R2 ;  /* 0x0000000404027825 */ /* 0x001fca00078e0202 */
[----:B-1----:R0:W5:Y:S01]  /*0130*/  LDG.E R5, desc[UR4][R2.64] ;  /* 0x0000000402057981 */ /* 0x002162000c1e1900 */
[----:B--2---:R-:W-:Y:S01]  /*0140*/  UISETP.NE.AND UP0, UPT, UR8, URZ, UPT ;  /* 0x000000ff0800728c */ /* 0x004fe2000bf05270 */
[----:B------:R-:W-:Y:S02]  /*0150*/  I2FP.F32.S32 R6, UR6 ;  /* 0x0000000600067c45 */ /* 0x000fe40008201400 */
[----:B------:R-:W-:Y:S01]  /*0160*/  I2FP.F32.U32 R9, UR7 ;  /* 0x0000000700097c45 */ /* 0x000fe20008201000 */
[----:B---3--:R-:W-:Y:S01]  /*0170*/  UISETP.NE.OR UP0, UPT, UR9, 0x1, UP0 ;  /* 0x000000010900788c */ /* 0x008fe20008705670 */
[----:B------:R-:W-:Y:S02]  /*0180*/  I2FP.F32.S32 R7, R7 ;  /* 0x0000000700077245 */ /* 0x000fe40000201400 */
[----:B------:R-:W-:-:S03]  /*0190*/  I2FP.F32.U32 R8, R0 ;  /* 0x0000000000087245 */ /* 0x000fc60000201000 */
[----:B------:R-:W-:Y:S02]  /*01a0*/  FFMA R0, R6, -0.5, R7 ;  /* 0xbf00000006007823 */ /* 0x000fe40000000007 */
[----:B------:R-:W-:Y:S01]  /*01b0*/  FFMA R8, R9, -0.5, R8 ;  /* 0xbf00000009087823 */ /* 0x000fe20000000008 */
[----:B0-----:R-:W-:Y:S06]  /*01c0*/  BRA.U UP0, `(.L_x_0) ;  /* 0x0000000100d47547 */ /* 0x001fec000b800000 */
[----:B------:R-:W0:Y:S01]  /*01d0*/  LDC R7, c[0x0][0x398] ;  /* 0x0000e600ff077b82 */ /* 0x000e220000000800 */
[----:B------:R-:W-:Y:S01]  /*01e0*/  FMUL R3, R8, R8 ;  /* 0x0000000808037220 */ /* 0x000fe20000400000 */
[----:B------:R-:W-:Y:S01]  /*01f0*/  BSSY.RECONVERGENT B0, `(.L_x_1) ;  /* 0x0000011000007945 */ /* 0x000fe20003800200 */
[----:B0-----:R-:W-:-:S04]  /*0200*/  FADD R2, R7, R7 ;  /* 0x0000000707027221 */ /* 0x001fc80000000000 */
[----:B------:R-:W-:Y:S01]  /*0210*/  FMUL R7, R2, R7 ;  /* 0x0000000702077220 */ /* 0x000fe20000400000 */
[----:B------:R-:W-:-:S03]  /*0220*/  FFMA R2, R0, R0, R3 ;  /* 0x0000000000027223 */ /* 0x000fc60000000003 */
[----:B------:R-:W0:Y:S08]  /*0230*/  MUFU.RCP R6, R7 ;  /* 0x0000000700067308 */ /* 0x000e300000001000 */
[----:B------:R-:W1:Y:S01]  /*0240*/  FCHK P0, -R2, R7 ;  /* 0x0000000702007302 */ /* 0x000e620000000100 */
[----:B0-----:R-:W-:-:S04]  /*0250*/  FFMA R9, -R7, R6, 1 ;  /* 0x3f80000007097423 */ /* 0x001fc80000000106 */
[----:B------:R-:W-:-:S04]  /*0260*/  FFMA R9, R6, R9, R6 ;  /* 0x0000000906097223 */ /* 0x000fc80000000006 */
[----:B------:R-:W-:-:S04]  /*0270*/  FFMA R6, -R2, R9, RZ ;  /* 0x0000000902067223 */ /* 0x000fc800000001ff */
[----:B------:R-:W-:-:S04]  /*0280*/  FFMA R3, -R7, R6, -R2 ;  /* 0x0000000607037223 */ /* 0x000fc80000000902 */
[----:B------:R-:W-:Y:S01]  /*0290*/  FFMA R3, R9, R3, R6 ;  /* 0x0000000309037223 */ /* 0x000fe20000000006 */
[----:B-1----:R-:W-:Y:S06]  /*02a0*/  @!P0 BRA `(.L_x_2) ;  /* 0x0000000000148947 */ /* 0x002fec0003800000 */
[----:B------:R-:W-:Y:S01]  /*02b0*/  FADD R2, -R2, -RZ ;  /* 0x800000ff02027221 */ /* 0x000fe20000000100 */
[----:B------:R-:W-:Y:S01]  /*02c0*/  IMAD.MOV.U32 R3, RZ, RZ, R7 ;  /* 0x000000ffff037224 */ /* 0x000fe200078e0007 */
[----:B------:R-:W-:-:S07]  /*02d0*/  MOV R8, 0x2f0 ;  /* 0x000002f000087802 */ /* 0x000fce0000000f00 */
[----:B-----5:R-:W-:Y:S05]  /*02e0*/  CALL.REL.NOINC `($__internal_0_$__cuda_sm3x_div_rn_noftz_f32_slowpath) ;  /* 0x00000000009c7944 */ /* 0x020fea0003c00000 */
[----:B------:R-:W-:-:S07]  /*02f0*/  IMAD.MOV.U32 R3, RZ, RZ, R2 ;  /* 0x000000ffff037224 */ /* 0x000fce00078e0002 */
.L_x_2:
[----:B------:R-:W-:Y:S05]  /*0300*/  BSYNC.RECONVERGENT B0 ;  /* 0x0000000000007941 */ /* 0x000fea0003800200 */
.L_x_1:
[----:B------:R-:W0:Y:S01]  /*0310*/  LDC R7, c[0x0][0x398] ;  /* 0x0000e600ff077b82 */ /* 0x000e220000000800 */
[----:B------:R-:W-:Y:S02]  /*0320*/  HFMA2 R2, -RZ, RZ, 0.96630859375, -0.0022525787353515625 ;  /* 0x3bbb989dff027431 */ /* 0x000fe400000001ff */
[----:B------:R-:W-:Y:S01]  /*0330*/  IMAD.MOV.U32 R9, RZ, RZ, 0x437c0000 ;  /* 0x437c0000ff097424 */ /* 0x000fe200078e00ff */
[----:B------:R-:W-:Y:S02]  /*0340*/  BSSY.RECONVERGENT B0, `(.L_x_3) ;  /* 0x0000017000007945 */ /* 0x000fe40003800200 */
[----:B------:R-:W-:-:S04]  /*0350*/  FFMA.SAT R2, R3, R2, 0.5 ;  /* 0x3f00000003027423 */ /* 0x000fc80000002002 */
[----:B------:R-:W-:-:S04]  /*0360*/  FFMA.RM R2, R2, R9, 12582913 ;  /* 0x4b40000102027423 */ /* 0x000fc80000004009 */
[----:B------:R-:W-:-:S04]  /*0370*/  FADD R6, R2, -12583039 ;  /* 0xcb40007f02067421 */ /* 0x000fc80000000000 */
[----:B------:R-:W-:Y:S01]  /*0380*/  FFMA R6, R3, 1.4426950216293334961, -R6 ;  /* 0x3fb8aa3b03067823 */ /* 0x000fe20000000806 */
[----:B0-----:R-:W-:-:S03]  /*0390*/  FMUL R7, R7, R7 ;  /* 0x0000000707077220 */ /* 0x001fc60000400000 */
[----:B------:R-:W-:Y:S01]  /*03a0*/  FFMA R3, R3, 1.925963033500011079e-08, R6 ;  /* 0x32a5706003037823 */ /* 0x000fe20000000006 */
[----:B------:R-:W0:Y:S01]  /*03b0*/  MUFU.RCP R8, R7 ;  /* 0x0000000700087308 */ /* 0x000e220000001000 */
[----:B------:R-:W-:-:S07]  /*03c0*/  IMAD.SHL.U32 R6, R2, 0x800000, RZ ;  /* 0x0080000002067824 */ /* 0x000fce00078e00ff */
[----:B------:R-:W1:Y:S08]  /*03d0*/  MUFU.EX2 R3, R3 ;  /* 0x0000000300037308 */ /* 0x000e700000000800 */
[----:B------:R-:W2:Y:S01]  /*03e0*/  FCHK P0, -R0, R7 ;  /* 0x0000000700007302 */ /* 0x000ea20000000100 */
[----:B0-----:R-:W-:-:S04]  /*03f0*/  FFMA R9, -R7, R8, 1 ;  /* 0x3f80000007097423 */ /* 0x001fc80000000108 */
[----:B------:R-:W-:-:S04]  /*0400*/  FFMA R9, R8, R9, R8 ;  /* 0x0000000908097223 */ /* 0x000fc80000000008 */
[----:B------:R-:W-:Y:S01]  /*0410*/  FFMA R8, -R0, R9, RZ ;  /* 0x0000000900087223 */ /* 0x000fe200000001ff */
[----:B-1----:R-:W-:-:S03]  /*0420*/  FMUL R6, R6, R3 ;  /* 0x0000000306067220 */ /* 0x002fc60000400000 */
[----:B------:R-:W-:-:S04]  /*0430*/  FFMA R2, -R7, R8, -R0 ;  /* 0x0000000807027223 */ /* 0x000fc80000000900 */
[----:B------:R-:W-:Y:S01]  /*0440*/  FFMA R9, R9, R2, R8 ;  /* 0x0000000209097223 */ /* 0x000fe20000000008 */
[----:B--2---:R-:W-:Y:S06]  /*0450*/  @!P0 BRA `(.L_x_4) ;  /* 0x0000000000148947 */ /* 0x004fec0003800000 */
[----:B------:R-:W-:Y:S01]  /*0460*/  FADD R2, -R0, -RZ ;  /* 0x800000ff00027221 */ /* 0x000fe20000000100 */
[----:B------:R-:W-:Y:S02]  /*0470*/  MOV R3, R7 ;  /* 0x0000000700037202 */ /* 0x000fe40000000f00 */
[----:B------:R-:W-:-:S07]  /*0480*/  MOV R8, 0x4a0 ;  /* 0x000004a000087802 */ /* 0x000fce0000000f00 */
[----:B-----5:R-:W-:Y:S05]  /*0490*/  CALL.REL.NOINC `($__internal_0_$__cuda_sm3x_div_rn_noftz_f32_slowpath) ;  /* 0x0000000000307944 */ /* 0x020fea0003c00000 */
[----:B------:R-:W-:-:S07]  /*04a0*/  IMAD.MOV.U32 R9, RZ, RZ, R2 ;  /* 0x000000ffff097224 */ /* 0x000fce00078e0002 */
.L_x_4:
[----:B------:R-:W-:Y:S05]  /*04b0*/  BSYNC.RECONVERGENT B0 ;  /* 0x0000000000007941 */ /* 0x000fea0003800200 */
.L_x_3:
[----:B------:R-:W0:Y:S01]  /*04c0*/  LDC.64 R2, c[0x0][0x388] ;  /* 0x0000e200ff027b82 */ /* 0x000e220000000a00 */
[----:B------:R-:W-:-:S04]  /*04d0*/  FMUL R6, R6, R9 ;  /* 0x0000000906067220 */ /* 0x000fc80000400000 */
[----:B-----5:R-:W-:Y:S01]  /*04e0*/  FMUL R7, R5, R6 ;  /* 0x0000000605077220 */ /* 0x020fe20000400000 */
[----:B0-----:R-:W-:-:S05]  /*04f0*/  IMAD.WIDE R4, R4, 0x4, R2 ;  /* 0x0000000404047825 */ /* 0x001fca00078e0202 */
[----:B------:R-:W-:Y:S01]  /*0500*/  STG.E desc[UR4][R4.64], R7 ;  /* 0x0000000704007986 */ /* 0x000fe2000c101904 */
[----:B------:R-:W-:Y:S05]  /*0510*/  EXIT ;  /* 0x000000000000794d */ /* 0x000fea0003800000 */
.L_x_0:
[----:B------:R-:W0:Y:S02]  /*0520*/  LDC.64 R2, c[0x0][0x388] ;  /* 0x0000e200ff027b82 */ /* 0x000e240000000a00 */
[----:B0-----:R-:W-:-:S05]  /*0530*/  IMAD.WIDE R2, R4, 0x4, R2 ;  /* 0x0000000404027825 */ /* 0x001fca00078e0202 */
[----:B-----5:R-:W-:Y:S01]  /*0540*/  STG.E desc[UR4][R2.64], R5 ;  /* 0x0000000502007986 */ /* 0x020fe2000c101904 */
[----:B------:R-:W-:Y:S05]  /*0550*/  EXIT ;  /* 0x000000000000794d */ /* 0x000fea0003800000 */
        .weak           $__internal_0_$__cuda_sm3x_div_rn_noftz_f32_slowpath
        .type           $__internal_0_$__cuda_sm3x_div_rn_noftz_f32_slowpath,@function
        .size           $__internal_0_$__cuda_sm3x_div_rn_noftz_f32_slowpath,(.L_x_62 - $__internal_0_$__cuda_sm3x_div_rn_noftz_f32_slowpath)
$__internal_0_$__cuda_sm3x_div_rn_noftz_f32_slowpath:
[----:B------:R-:W-:Y:S01]  /*0560*/  SHF.R.U32.HI R9, RZ, 0x17, R3 ;  /* 0x00000017ff097819 */ /* 0x000fe20000011603 */
[----:B------:R-:W-:Y:S01]  /*0570*/  BSSY.RECONVERGENT B1, `(.L_x_5) ;  /* 0x0000062000017945 */ /* 0x000fe20003800200 */
[----:B------:R-:W-:Y:S02]  /*0580*/  SHF.R.U32.HI R7, RZ, 0x17, R2 ;  /* 0x00000017ff077819 */ /* 0x000fe40000011602 */
[----:B------:R-:W-:Y:S02]  /*0590*/  LOP3.LUT R14, R9, 0xff, RZ, 0xc0, !PT ;  /* 0x000000ff090e7812 */ /* 0x000fe400078ec0ff */
[----:B------:R-:W-:-:S03]  /*05a0*/  LOP3.LUT R12, R7, 0xff, RZ, 0xc0, !PT ;  /* 0x000000ff070c7812 */ /* 0x000fc600078ec0ff */
[----:B------:R-:W-:Y:S01]  /*05b0*/  VIADD R10, R14, 0xffffffff ;  /* 0xffffffff0e0a7836 */ /* 0x000fe20000000000 */
[----:B------:R-:W-:-:S04]  /*05c0*/  IADD3 R9, PT, PT, R12, -0x1, RZ ;  /* 0xffffffff0c097810 */ /* 0x000fc80007ffe0ff */
[----:B------:R-:W-:-:S04]  /*05d0*/  ISETP.GT.U32.AND P0, PT, R10, 0xfd, PT ;  /* 0x000000fd0a00780c */ /* 0x000fc80003f04070 */
[----:B------:R-:W-:-:S13]  /*05e0*/  ISETP.GT.U32.OR P0, PT, R9, 0xfd, P0 ;  /* 0x000000fd0900780c */ /* 0x000fda0000704470 */
[----:B------:R-:W-:Y:S01]  /*05f0*/  @!P0 IMAD.MOV.U32 R7, RZ, RZ, RZ ;  /* 0x000000ffff078224 */ /* 0x000fe200078e00ff */
[----:B------:R-:W-:Y:S06]  /*0600*/  @!P0 BRA `(.L_x_6) ;  /* 0x00000000005c8947 */ /* 0x000fec0003800000 */
[----:B------:R-:W-:Y:S02]  /*0610*/  FSETP.GTU.FTZ.AND P0, PT, |R2|, +INF , PT ;  /* 0x7f8000000200780b */ /* 0x000fe40003f1c200 */
[----:B------:R-:W-:-:S04]  /*0620*/  FSETP.GTU.FTZ.AND P1, PT, |R3|, +INF , PT ;  /* 0x7f8000000300780b */ /* 0x000fc80003f3c200 */
[----:B------:R-:W-:-:S13]  /*0630*/  PLOP3.LUT P0, PT, P0, P1, PT, 0xf8, 0x8f ;  /* 0x00000000008f781c */ /* 0x000fda0000703f70 */
[----:B------:R-:W-:Y:S05]  /*0640*/  @P0 BRA `(.L_x_7) ;  /* 0x00000004004c0947 */ /* 0x000fea0003800000 */
[----:B------:R-:W-:-:S13]  /*0650*/  LOP3.LUT P0, RZ, R3, 0x7fffffff, R2, 0xc8, !PT ;  /* 0x7fffffff03ff7812 */ /* 0x000fda000780c802 */
[----:B------:R-:W-:Y:S05]  /*0660*/  @!P0 BRA `(.L_x_8) ;  /* 0x00000004003c8947 */ /* 0x000fea0003800000 */
[C---:B------:R-:W-:Y:S02]  /*0670*/  FSETP.NEU.FTZ.AND P2, PT, |R2|.reuse, +INF , PT ;  /* 0x7f8000000200780b */ /* 0x040fe40003f5d200 */
[----:B------:R-:W-:Y:S02]  /*0680*/  FSETP.NEU.FTZ.AND P1, PT, |R3|, +INF , PT ;  /* 0x7f8000000300780b */ /* 0x000fe40003f3d200 */
[----:B------:R-:W-:-:S11]  /*0690*/  FSETP.NEU.FTZ.AND P0, PT, |R2|, +INF , PT ;  /* 0x7f8000000200780b */ /* 0x000fd60003f1d200 */
[----:B------:R-:W-:Y:S05]  /*06a0*/  @!P1 BRA !P2, `(.L_x_8) ;  /* 0x00000004002c9947 */ /* 0x000fea0005000000 */
[----:B------:R-:W-:-:S04]  /*06b0*/  LOP3.LUT P2, RZ, R2, 0x7fffffff, RZ, 0xc0, !PT ;  /* 0x7fffffff02ff7812 */ /* 0x000fc8000784c0ff */
[----:B------:R-:W-:-:S13]  /*06c0*/  PLOP3.LUT P1, PT, P1, P2, PT, 0x2f, 0xf2 ;  /* 0x0000000000f2781c */ /* 0x000fda0000f24577 */
[----:B------:R-:W-:Y:S05]  /*06d0*/  @P1 BRA `(.L_x_9) ;  /* 0x0000000400181947 */ /* 0x000fea0003800000 */
[----:B------:R-:W-:-:S04]  /*06e0*/  LOP3.LUT P1, RZ, R3, 0x7fffffff, RZ, 0xc0, !PT ;  /* 0x7fffffff03ff7812 */ /* 0x000fc8000782c0ff */
[----:B------:R-:W-:-:S13]  /*06f0*/  PLOP3.LUT P0, PT, P0, P1, PT, 0x2f, 0xf2 ;  /* 0x0000000000f2781c */ /* 0x000fda0000702577 */
[----:B------:R-:W-:Y:S05]  /*0700*/  @P0 BRA `(.L_x_10) ;  /* 0x0000000400000947 */ /* 0x000fea0003800000 */
[----:B------:R-:W-:Y:S02]  /*0710*/  ISETP.GE.AND P0, PT, R9, RZ, PT ;  /* 0x000000ff0900720c */ /* 0x000fe40003f06270 */
[----:B------:R-:W-:-:S11]  /*0720*/  ISETP.GE.AND P1, PT, R10, RZ, PT ;  /* 0x000000ff0a00720c */ /* 0x000fd60003f26270 */
[----:B------:R-:W-:Y:S01]  /*0730*/  @P0 IMAD.MOV.U32 R7, RZ, RZ, RZ ;  /* 0x000000ffff070224 */ /* 0x000fe200078e00ff */
[----:B------:R-:W-:Y:S01]  /*0740*/  @!P0 MOV R7, 0xffffffc0 ;  /* 0xffffffc000078802 */ /* 0x000fe20000000f00 */
[----:B------:R-:W-:Y:S01]  /*0750*/  @!P0 FFMA R2, R2, 1.84467440737095516160e+19, RZ ;  /* 0x5f80000002028823 */ /* 0x000fe200000000ff */
[----:B------:R-:W-:-:S03]  /*0760*/  @!P1 FFMA R3, R3, 1.84467440737095516160e+19, RZ ;  /* 0x5f80000003039823 */ /* 0x000fc600000000ff */
[----:B------:R-:W-:-:S07]  /*0770*/  @!P1 VIADD R7, R7, 0x40 ;  /* 0x0000004007079836 */ /* 0x000fce0000000000 */
.L_x_6:
[----:B------:R-:W-:Y:S01]  /*0780*/  LEA R10, R14, 0xc0800000, 0x17 ;  /* 0xc08000000e0a7811 */ /* 0x000fe200078eb8ff */
[----:B------:R-:W-:Y:S04]  /*0790*/  BSSY.RECONVERGENT B2, `(.L_x_11) ;  /* 0x0000036000027945 */ /* 0x000fe80003800200 */
[----:B------:R-:W-:Y:S01]  /*07a0*/  IMAD.IADD R10, R3, 0x1, -R10 ;  /* 0x00000001030a7824 */ /* 0x000fe200078e0a0a */
[----:B------:R-:W-:-:S03]  /*07b0*/  IADD3 R3, PT, PT, R12, -0x7f, RZ ;  /* 0xffffff810c037810 */ /* 0x000fc60007ffe0ff */
[----:B------:R0:W1:Y:S01]  /*07c0*/  MUFU.RCP R9, R10 ;  /* 0x0000000a00097308 */ /* 0x0000620000001000 */
[----:B------:R-:W-:Y:S01]  /*07d0*/  FADD.FTZ R11, -R10, -RZ ;  /* 0x800000ff0a0b7221 */ /* 0x000fe20000010100 */
[C---:B------:R-:W-:Y:S01]  /*07e0*/  IMAD R2, R3.reuse, -0x800000, R2 ;  /* 0xff80000003027824 */ /* 0x040fe200078e0202 */
[----:B0-----:R-:W-:-:S05]  /*07f0*/  IADD3 R10, PT, PT, R3, 0x7f, -R14 ;  /* 0x0000007f030a7810 */ /* 0x001fca0007ffe80e */
[----:B------:R-:W-:Y:S02]  /*0800*/  IMAD.IADD R10, R10, 0x1, R7 ;  /* 0x000000010a0a7824 */ /* 0x000fe400078e0207 */
[----:B-1----:R-:W-:-:S04]  /*0810*/  FFMA R12, R9, R11, 1 ;  /* 0x3f800000090c7423 */ /* 0x002fc8000000000b */
[----:B------:R-:W-:-:S04]  /*0820*/  FFMA R16, R9, R12, R9 ;  /* 0x0000000c09107223 */ /* 0x000fc80000000009 */
[----:B------:R-:W-:-:S04]  /*0830*/  FFMA R9, R2, R16, RZ ;  /* 0x0000001002097223 */ /* 0x000fc800000000ff */
[----:B------:R-:W-:-:S04]  /*0840*/  FFMA R12, R11, R9, R2 ;  /* 0x000000090b0c7223 */ /* 0x000fc80000000002 */
[----:B------:R-:W-:-:S04]  /*0850*/  FFMA R9, R16, R12, R9 ;  /* 0x0000000c10097223 */ /* 0x000fc80000000009 */
[----:B------:R-:W-:-:S04]  /*0860*/  FFMA R12, R11, R9, R2 ;  /* 0x000000090b0c7223 */ /* 0x000fc80000000002 */
[----:B------:R-:W-:-:S05]  /*0870*/  FFMA R2, R16, R12, R9 ;  /* 0x0000000c10027223 */ /* 0x000fca0000000009 */
[----:B------:R-:W-:-:S04]  /*0880*/  SHF.R.U32.HI R3, RZ, 0x17, R2 ;  /* 0x00000017ff037819 */ /* 0x000fc80000011602 */
[----:B------:R-:W-:-:S04]  /*0890*/  LOP3.LUT R3, R3, 0xff, RZ, 0xc0, !PT ;  /* 0x000000ff03037812 */ /* 0x000fc800078ec0ff */
[----:B------:R-:W-:-:S05]  /*08a0*/  IADD3 R11, PT, PT, R3, R10, RZ ;  /* 0x0000000a030b7210 */ /* 0x000fca0007ffe0ff */
[----:B------:R-:W-:-:S05]  /*08b0*/  VIADD R3, R11, 0xffffffff ;  /* 0xffffffff0b037836 */ /* 0x000fca0000000000 */
[----:B------:R-:W-:-:S13]  /*08c0*/  ISETP.GE.U32.AND P0, PT, R3, 0xfe, PT ;  /* 0x000000fe0300780c */ /* 0x000fda0003f06070 */
[----:B------:R-:W-:Y:S05]  /*08d0*/  @!P0 BRA `(.L_x_12) ;  /* 0x0000000000808947 */ /* 0x000fea0003800000 */
[----:B------:R-:W-:-:S13]  /*08e0*/  ISETP.GT.AND P0, PT, R11, 0xfe, PT ;  /* 0x000000fe0b00780c */ /* 0x000fda0003f04270 */
[----:B------:R-:W-:Y:S05]  /*08f0*/  @P0 BRA `(.L_x_13) ;  /* 0x00000000006c0947 */ /* 0x000fea0003800000 */
[----:B------:R-:W-:-:S13]  /*0900*/  ISETP.GE.AND P0, PT, R11, 0x1, PT ;  /* 0x000000010b00780c */ /* 0x000fda0003f06270 */
[----:B------:R-:W-:Y:S05]  /*0910*/  @P0 BRA `(.L_x_14) ;  /* 0x0000000000740947 */ /* 0x000fea0003800000 */
[----:B------:R-:W-:Y:S02]  /*0920*/  ISETP.GE.AND P0, PT, R11, -0x18, PT ;  /* 0xffffffe80b00780c */ /* 0x000fe40003f06270 */
[----:B------:R-:W-:-:S11]  /*0930*/  LOP3.LUT R2, R2, 0x80000000, RZ, 0xc0, !PT ;  /* 0x8000000002027812 */ /* 0x000fd600078ec0ff */
[----:B------:R-:W-:Y:S05]  /*0940*/  @!P0 BRA `(.L_x_14) ;  /* 0x0000000000688947 */ /* 0x000fea0003800000 */
[CCC-:B------:R-:W-:Y:S01]  /*0950*/  FFMA.RZ R3, R16.reuse, R12.reuse, R9.reuse ;  /* 0x0000000c10037223 */ /* 0x1c0fe2000000c009 */
[CCC-:B------:R-:W-:Y:S01]  /*0960*/  FFMA.RM R10, R16.reuse, R12.reuse, R9.reuse ;  /* 0x0000000c100a7223 */ /* 0x1c0fe20000004009 */
[C---:B------:R-:W-:Y:S02]  /*0970*/  ISETP.NE.AND P2, PT, R11.reuse, RZ, PT ;  /* 0x000000ff0b00720c */ /* 0x040fe40003f45270 */
[----:B------:R-:W-:Y:S02]  /*0980*/  ISETP.NE.AND P1, PT, R11, RZ, PT ;  /* 0x000000ff0b00720c */ /* 0x000fe40003f25270 */
[----:B------:R-:W-:Y:S01]  /*0990*/  LOP3.LUT R7, R3, 0x7fffff, RZ, 0xc0, !PT ;  /* 0x007fffff03077812 */ /* 0x000fe200078ec0ff */
[----:B------:R-:W-:Y:S01]  /*09a0*/  FFMA.RP R3, R16, R12, R9 ;  /* 0x0000000c10037223 */ /* 0x000fe20000008009 */
[----:B------:R-:W-:Y:S01]  /*09b0*/  IADD3 R12, PT, PT, R11, 0x20, RZ ;  /* 0x000000200b0c7810 */ /* 0x000fe20007ffe0ff */
[----:B------:R-:W-:Y:S01]  /*09c0*/  IMAD.MOV R9, RZ, RZ, -R11 ;  /* 0x000000ffff097224 */ /* 0x000fe200078e0a0b */
[----:B------:R-:W-:-:S02]  /*09d0*/  LOP3.LUT R7, R7, 0x800000, RZ, 0xfc, !PT ;  /* 0x0080000007077812 */ /* 0x000fc400078efcff */
[----:B------:R-:W-:Y:S02]  /*09e0*/  FSETP.NEU.FTZ.AND P0, PT, R3, R10, PT ;  /* 0x0000000a0300720b */ /* 0x000fe40003f1d000 */
[----:B------:R-:W-:Y:S02]  /*09f0*/  SHF.L.U32 R12, R7, R12, RZ ;  /* 0x0000000c070c7219 */ /* 0x000fe400000006ff */
[----:B------:R-:W-:Y:S02]  /*0a00*/  SEL R10, R9, RZ, P2 ;  /* 0x000000ff090a7207 */ /* 0x000fe40001000000 */
[----:B------:R-:W-:Y:S02]  /*0a10*/  ISETP.NE.AND P1, PT, R12, RZ, P1 ;  /* 0x000000ff0c00720c */ /* 0x000fe40000f25270 */
[----:B------:R-:W-:Y:S02]  /*0a20*/  SHF.R.U32.HI R10, RZ, R10, R7 ;  /* 0x0000000aff0a7219 */ /* 0x000fe40000011607 */
[----:B------:R-:W-:-:S02]  /*0a30*/  PLOP3.LUT P0, PT, P0, P1, PT, 0xf8, 0x8f ;  /* 0x00000000008f781c */ /* 0x000fc40000703f70 */
[----:B------:R-:W-:Y:S02]  /*0a40*/  SHF.R.U32.HI R12, RZ, 0x1, R10 ;  /* 0x00000001ff0c7819 */ /* 0x000fe4000001160a */
[----:B------:R-:W-:-:S04]  /*0a50*/  SEL R3, RZ, 0x1, !P0 ;  /* 0x00000001ff037807 */ /* 0x000fc80004000000 */
[----:B------:R-:W-:-:S04]  /*0a60*/  LOP3.LUT R3, R3, 0x1, R12, 0xf8, !PT ;  /* 0x0000000103037812 */ /* 0x000fc800078ef80c */
[----:B------:R-:W-:-:S04]  /*0a70*/  LOP3.LUT R3, R3, R10, RZ, 0xc0, !PT ;  /* 0x0000000a03037212 */ /* 0x000fc800078ec0ff */
[----:B------:R-:W-:-:S04]  /*0a80*/  IADD3 R3, PT, PT, R12, R3, RZ ;  /* 0x000000030c037210 */ /* 0x000fc80007ffe0ff */
[----:B------:R-:W-:Y:S01]  /*0a90*/  LOP3.LUT R2, R3, R2, RZ, 0xfc, !PT ;  /* 0x0000000203027212 */ /* 0x000fe200078efcff */
[----:B------:R-:W-:Y:S06]  /*0aa0*/  BRA `(.L_x_14) ;  /* 0x0000000000107947 */ /* 0x000fec0003800000 */
.L_x_13:
[----:B------:R-:W-:-:S04]  /*0ab0*/  LOP3.LUT R2, R2, 0x80000000, RZ, 0xc0, !PT ;  /* 0x8000000002027812 */ /* 0x000fc800078ec0ff */
[----:B------:R-:W-:Y:S01]  /*0ac0*/  LOP3.LUT R2, R2, 0x7f800000, RZ, 0xfc, !PT ;  /* 0x7f80000002027812 */ /* 0x000fe200078efcff */
[----:B------:R-:W-:Y:S06]  /*0ad0*/  BRA `(.L_x_14) ;  /* 0x0000000000047947 */ /* 0x000fec0003800000 */
.L_x_12:
[----:B------:R-:W-:-:S07]  /*0ae0*/  IMAD R2, R10, 0x800000, R2 ;  /* 0x008000000a027824 */ /* 0x000fce00078e0202 */
.L_x_14:
[----:B------:R-:W-:Y:S05]  /*0af0*/  BSYNC.RECONVERGENT B2 ;  /* 0x0000000000027941 */ /* 0x000fea0003800200 */
.L_x_11:
[----:B------:R-:W-:Y:S05]  /*0b00*/  BRA `(.L_x_15) ;  /* 0x0000000000207947 */ /* 0x000fea0003800000 */
.L_x_10:
[----:B------:R-:W-:-:S04]  /*0b10*/  LOP3.LUT R2, R3, 0x80000000, R2, 0x48, !PT ;  /* 0x8000000003027812 */ /* 0x000fc800078e4802 */
[----:B------:R-:W-:Y:S01]  /*0b20*/  LOP3.LUT R2, R2, 0x7f800000, RZ, 0xfc, !PT ;  /* 0x7f80000002027812 */ /* 0x000fe200078efcff */
[----:B------:R-:W-:Y:S06]  /*0b30*/  BRA `(.L_x_15) ;  /* 0x0000000000147947 */ /* 0x000fec0003800000 */
.L_x_9:
[----:B------:R-:W-:Y:S01]  /*0b40*/  LOP3.LUT R2, R3, 0x80000000, R2, 0x48, !PT ;  /* 0x8000000003027812 */ /* 0x000fe200078e4802 */
[----:B------:R-:W-:Y:S06]  /*0b50*/  BRA `(.L_x_15) ;  /* 0x00000000000c7947 */ /* 0x000fec0003800000 */
.L_x_8:
[----:B------:R-:W0:Y:S01]  /*0b60*/  MUFU.RSQ R2, -QNAN ;  /* 0xffc0000000027908 */ /* 0x000e220000001400 */
[----:B------:R-:W-:Y:S05]  /*0b70*/  BRA `(.L_x_15) ;  /* 0x0000000000047947 */ /* 0x000fea0003800000 */
.L_x_7:
[----:B------:R-:W-:-:S07]  /*0b80*/  FADD.FTZ R2, R2, R3 ;  /* 0x0000000302027221 */ /* 0x000fce0000010000 */
.L_x_15:
[----:B------:R-:W-:Y:S05]  /*0b90*/  BSYNC.RECONVERGENT B1 ;  /* 0x0000000000017941 */ /* 0x000fea0003800200 */
.L_x_5:
[----:B------:R-:W-:-:S04]  /*0ba0*/  HFMA2 R9, -RZ, RZ, 0, 0 ;  /* 0x00000000ff097431 */ /* 0x000fc800000001ff */
[----:B0-----:R-:W-:Y:S05]  /*0bb0*/  RET.REL.NODEC R8 `(gaussianDerivativeKernel) ;  /* 0xfffffff408107950 */ /* 0x001fea0003c3ffff */
.L_x_16:
[----:B------:R-:W-:-:S00]  /*0bc0*/  BRA `(.L_x_16) ;  /* 0xfffffffc00fc7947 */ /* 0x000fc0000383ffff */
[----:B------:R-:W-:-:S00]  /*0bd0*/  NOP ;  /* 0x0000000000007918 */ /* 0x000fc00000000000 */
        /* <DEDUP_REMOVED lines=10> */
.L_x_62:


//--------------------- .text.biLaplacianKernel   --------------------------
	.section	.text.biLaplacianKernel,"ax",@progbits
	.align	128
        .global         biLaplacianKernel
        .type           biLaplacianKernel,@function
        .size           biLaplacianKernel,(.L_x_63 - biLaplacianKernel)
        .other          biLaplacianKernel,@"STO_CUDA_ENTRY STV_DEFAULT"
biLaplacianKernel:
.text.biLaplacianKernel:
        /* <DEDUP_REMOVED lines=13> */
[----:B------:R-:W0:Y:S01]  /*00d0*/  LDC R9, c[0x0][0x398] ;  /* 0x0000e600ff097b82 */ /* 0x000e220000000800 */
[----:B------:R-:W-:Y:S01]  /*00e0*/  I2FP.F32.U32 R4, R2 ;  /* 0x0000000200047245 */ /* 0x000fe20000201000 */
[----:B------:R-:W-:Y:S01]  /*00f0*/  BSSY.RECONVERGENT B0, `(.L_x_17) ;  /* 0x0000015000007945 */ /* 0x000fe20003800200 */
[----:B------:R-:W-:Y:S02]  /*0100*/  I2FP.F32.U32 R7, UR7 ;  /* 0x0000000700077c45 */ /* 0x000fe40008201000 */
[----:B------:R-:W-:Y:S02]  /*0110*/  I2FP.F32.S32 R3, UR6 ;  /* 0x0000000600037c45 */ /* 0x000fe40008201400 */
[----:B------:R-:W-:Y:S01]  /*0120*/  I2FP.F32.S32 R0, R5 ;  /* 0x0000000500007245 */ /* 0x000fe20000201400 */
[----:B------:R-:W-:-:S04]  /*0130*/  FFMA R4, R7, -0.5, R4 ;  /* 0xbf00000007047823 */ /* 0x000fc80000000004 */
[----:B------:R-:W-:Y:S01]  /*0140*/  FFMA R0, R3, -0.5, R0 ;  /* 0xbf00000003007823 */ /* 0x000fe20000000000 */
[----:B------:R-:W-:-:S04]  /*0150*/  FMUL R3, R4, R4 ;  /* 0x0000000404037220 */ /* 0x000fc80000400000 */
[----:B------:R-:W-:Y:S01]  /*0160*/  FFMA R0, R0, R0, R3 ;  /* 0x0000000000007223 */ /* 0x000fe20000000003 */
[----:B0-----:R-:W-:-:S04]  /*0170*/  FMUL R9, R9, R9 ;  /* 0x0000000909097220 */ /* 0x001fc80000400000 */
[----:B------:R-:W0:Y:S08]  /*0180*/  MUFU.RCP R6, R9 ;  /* 0x0000000900067308 */ /* 0x000e300000001000 */
[----:B------:R-:W1:Y:S01]  /*0190*/  FCHK P0, R0, R9 ;  /* 0x0000000900007302 */ /* 0x000e620000000000 */
[----:B0-----:R-:W-:-:S04]  /*01a0*/  FFMA R7, -R9, R6, 1 ;  /* 0x3f80000009077423 */ /* 0x001fc80000000106 */
[----:B------:R-:W-:-:S04]  /*01b0*/  FFMA R7, R6, R7, R6 ;  /* 0x0000000706077223 */ /* 0x000fc80000000006 */
[----:B------:R-:W-:-:S04]  /*01c0*/  FFMA R4, R0, R7, RZ ;  /* 0x0000000700047223 */ /* 0x000fc800000000ff */
[----:B------:R-:W-:-:S04]  /*01d0*/  FFMA R3, -R9, R4, R0 ;  /* 0x0000000409037223 */ /* 0x000fc80000000100 */
[----:B------:R-:W-:Y:S01]  /*01e0*/  FFMA R3, R7, R3, R4 ;  /* 0x0000000307037223 */ /* 0x000fe20000000004 */
[----:B-1----:R-:W-:Y:S06]  /*01f0*/  @!P0 BRA `(.L_x_18) ;  /* 0x0000000000108947 */ /* 0x002fec0003800000 */
[----:B------:R-:W-:Y:S01]  /*0200*/  IMAD.MOV.U32 R3, RZ, RZ, R9 ;  /* 0x000000ffff037224 */ /* 0x000fe200078e0009 */
[----:B------:R-:W-:-:S07]  /*0210*/  MOV R4, 0x230 ;  /* 0x0000023000047802 */ /* 0x000fce0000000f00 */
[----:B------:R-:W-:Y:S05]  /*0220*/  CALL.REL.NOINC `($__internal_1_$__cuda_sm3x_div_rn_noftz_f32_slowpath) ;  /* 0x0000000000bc7944 */ /* 0x000fea0003c00000 */
[----:B------:R-:W-:-:S07]  /*0230*/  IMAD.MOV.U32 R3, RZ, RZ, R0 ;  /* 0x000000ffff037224 */ /* 0x000fce00078e0000 */
.L_x_18:
[----:B------:R-:W-:Y:S05]  /*0240*/  BSYNC.RECONVERGENT B0 ;  /* 0x0000000000007941 */ /* 0x000fea0003800200 */
.L_x_17:
[----:B------:R-:W-:Y:S01]  /*0250*/  HFMA2 R7, -RZ, RZ, 0.96630859375, -0.0022525787353515625 ;  /* 0x3bbb989dff077431 */ /* 0x000fe200000001ff */
[----:B------:R-:W0:Y:S01]  /*0260*/  LDC R11, c[0x0][0x398] ;  /* 0x0000e600ff0b7b82 */ /* 0x000e220000000800 */
[----:B------:R-:W-:Y:S01]  /*0270*/  FMUL R0, R3, -0.5 ;  /* 0xbf00000003007820 */ /* 0x000fe20000400000 */
[----:B------:R-:W-:Y:S01]  /*0280*/  IMAD.MOV.U32 R9, RZ, RZ, 0x437c0000 ;  /* 0x437c0000ff097424 */ /* 0x000fe200078e00ff */
[----:B------:R-:W1:Y:S01]  /*0290*/  LDCU.64 UR4, c[0x0][0x358] ;  /* 0x00006b00ff0477ac */ /* 0x000e620008000a00 */
[----:B------:R-:W-:Y:S01]  /*02a0*/  BSSY.RECONVERGENT B0, `(.L_x_19) ;  /* 0x000001d000007945 */ /* 0x000fe20003800200 */
[----:B------:R-:W-:-:S04]  /*02b0*/  FFMA.SAT R4, R0, R7, 0.5 ;  /* 0x3f00000000047423 */ /* 0x000fc80000002007 */
[----:B------:R-:W-:-:S04]  /*02c0*/  FFMA.RM R4, R4, R9, 12582913 ;  /* 0x4b40000104047423 */ /* 0x000fc80000004009 */
[C---:B------:R-:W-:Y:S01]  /*02d0*/  FADD R7, R4.reuse, -12583039 ;  /* 0xcb40007f04077421 */ /* 0x040fe20000000000 */
[----:B------:R-:W-:-:S03]  /*02e0*/  IMAD.SHL.U32 R4, R4, 0x800000, RZ ;  /* 0x0080000004047824 */ /* 0x000fc600078e00ff */
[----:B------:R-:W-:Y:S01]  /*02f0*/  FFMA R7, R0, 1.4426950216293334961, -R7 ;  /* 0x3fb8aa3b00077823 */ /* 0x000fe20000000807 */
[----:B0-----:R-:W-:-:S03]  /*0300*/  FMUL R6, R11, 9.424777984619140625 ;  /* 0x4116cbe40b067820 */ /* 0x001fc60000400000 */
[----:B------:R-:W-:Y:S01]  /*0310*/  FFMA R7, R0, 1.925963033500011079e-08, R7 ;  /* 0x32a5706000077823 */ /* 0x000fe20000000007 */
[----:B------:R-:W-:Y:S01]  /*0320*/  FMUL R0, R3, -6 ;  /* 0xc0c0000003007820 */ /* 0x000fe20000400000 */
[----:B------:R-:W-:-:S03]  /*0330*/  FMUL R6, R6, R11 ;  /* 0x0000000b06067220 */ /* 0x000fc60000400000 */
[----:B------:R-:W-:Y:S01]  /*0340*/  FFMA R0, R3, R3, R0 ;  /* 0x0000000303007223 */ /* 0x000fe20000000000 */
[----:B------:R-:W0:Y:S01]  /*0350*/  MUFU.EX2 R7, R7 ;  /* 0x0000000700077308 */ /* 0x000e220000000800 */
[-C--:B------:R-:W-:Y:S02]  /*0360*/  FMUL R6, R6, R11.reuse ;  /* 0x0000000b06067220 */ /* 0x080fe40000400000 */
[----:B------:R-:W-:Y:S02]  /*0370*/  FADD R0, R0, 3 ;  /* 0x4040000000007421 */ /* 0x000fe40000000000 */
[----:B------:R-:W-:-:S04]  /*0380*/  FMUL R9, R6, R11 ;  /* 0x0000000b06097220 */ /* 0x000fc80000400000 */
[----:B------:R-:W2:Y:S01]  /*0390*/  MUFU.RCP R6, R9 ;  /* 0x0000000900067308 */ /* 0x000ea20000001000 */
[----:B0-----:R-:W-:-:S04]  /*03a0*/  FMUL R3, R4, R7 ;  /* 0x0000000704037220 */ /* 0x001fc80000400000 */
[----:B------:R-:W-:-:S04]  /*03b0*/  FMUL R0, R0, R3 ;  /* 0x0000000300007220 */ /* 0x000fc80000400000 */
[----:B------:R-:W0:Y:S01]  /*03c0*/  FCHK P0, R0, R9 ;  /* 0x0000000900007302 */ /* 0x000e220000000000 */
[----:B--2---:R-:W-:-:S04]  /*03d0*/  FFMA R11, -R9, R6, 1 ;  /* 0x3f800000090b7423 */ /* 0x004fc80000000106 */
[----:B------:R-:W-:-:S04]  /*03e0*/  FFMA R11, R6, R11, R6 ;  /* 0x0000000b060b7223 */ /* 0x000fc80000000006 */
[----:B------:R-:W-:-:S04]  /*03f0*/  FFMA R4, R0, R11, RZ ;  /* 0x0000000b00047223 */ /* 0x000fc800000000ff */
[----:B------:R-:W-:-:S04]  /*0400*/  FFMA R3, -R9, R4, R0 ;  /* 0x0000000409037223 */ /* 0x000fc80000000100 */
[----:B------:R-:W-:Y:S01]  /*0410*/  FFMA R11, R11, R3, R4 ;  /* 0x000000030b0b7223 */ /* 0x000fe20000000004 */
[----:B01----:R-:W-:Y:S06]  /*0420*/  @!P0 BRA `(.L_x_20) ;  /* 0x0000000000108947 */ /* 0x003fec0003800000 */
[----:B------:R-:W-:Y:S02]  /*0430*/  MOV R3, R9 ;  /* 0x0000000900037202 */ /* 0x000fe40000000f00 */
[----:B------:R-:W-:-:S07]  /*0440*/  MOV R4, 0x460 ;  /* 0x0000046000047802 */ /* 0x000fce0000000f00 */
[----:B------:R-:W-:Y:S05]  /*0450*/  CALL.REL.NOINC `($__internal_1_$__cuda_sm3x_div_rn_noftz_f32_slowpath) ;  /* 0x0000000000307944 */ /* 0x000fea0003c00000 */
[----:B------:R-:W-:-:S07]  /*0460*/  IMAD.MOV.U32 R11, RZ, RZ, R0 ;  /* 0x000000ffff0b7224 */ /* 0x000fce00078e0000 */
.L_x_20:
[----:B------:R-:W-:Y:S05]  /*0470*/  BSYNC.RECONVERGENT B0 ;  /* 0x0000000000007941 */ /* 0x000fea0003800200 */
.L_x_19:
[----:B------:R-:W0:Y:S01]  /*0480*/  LDC.64 R6, c[0x0][0x380] ;  /* 0x0000e000ff067b82 */ /* 0x000e220000000a00 */
[----:B------:R-:W1:Y:S02]  /*0490*/  LDCU UR6, c[0x0][0x390] ;  /* 0x00007200ff0677ac */ /* 0x000e640008000800 */
[----:B-1----:R-:W-:-:S05]  /*04a0*/  IMAD R9, R2, UR6, R5 ;  /* 0x0000000602097c24 */ /* 0x002fca000f8e0205 */
[----:B------:R-:W1:Y:S01]  /*04b0*/  LDC.64 R4, c[0x0][0x388] ;  /* 0x0000e200ff047b82 */ /* 0x000e620000000a00 */
[----:B0-----:R-:W-:-:S06]  /*04c0*/  IMAD.WIDE R2, R9, 0x4, R6 ;  /* 0x0000000409027825 */ /* 0x001fcc00078e0206 */
[----:B------:R-:W2:Y:S01]  /*04d0*/  LDG.E R2, desc[UR4][R2.64] ;  /* 0x0000000402027981 */ /* 0x000ea2000c1e1900 */
[----:B-1----:R-:W-:-:S04]  /*04e0*/  IMAD.WIDE R4, R9, 0x4, R4 ;  /* 0x0000000409047825 */ /* 0x002fc800078e0204 */
[----:B--2---:R-:W-:-:S05]  /*04f0*/  FMUL R11, R2, R11 ;  /* 0x0000000b020b7220 */ /* 0x004fca0000400000 */
[----:B------:R-:W-:Y:S01]  /*0500*/  STG.E desc[UR4][R4.64], R11 ;  /* 0x0000000b04007986 */ /* 0x000fe2000c101904 */
[----:B------:R-:W-:Y:S05]  /*0510*/  EXIT ;  /* 0x000000000000794d */ /* 0x000fea0003800000 */
        .weak           $__internal_1_$__cuda_sm3x_div_rn_noftz_f32_slowpath
        .type           $__internal_1_$__cuda_sm3x_div_rn_noftz_f32_slowpath,@function
        .size           $__internal_1_$__cuda_sm3x_div_rn_noftz_f32_slowpath,(.L_x_63 - $__internal_1_$__cuda_sm3x_div_rn_noftz_f32_slowpath)
$__internal_1_$__cuda_sm3x_div_rn_noftz_f32_slowpath:
[----:B------:R-:W-:Y:S01]  /*0520*/  SHF.R.U32.HI R7, RZ, 0x17, R3 ;  /* 0x00000017ff077819 */ /* 0x000fe20000011603 */
[----:B------:R-:W-:Y:S01]  /*0530*/  BSSY.RECONVERGENT B1, `(.L_x_21) ;  /* 0x0000062000017945 */ /* 0x000fe20003800200 */
[----:B------:R-:W-:Y:S02]  /*0540*/  SHF.R.U32.HI R6, RZ, 0x17, R0 ;  /* 0x00000017ff067819 */ /* 0x000fe40000011600 */
[----:B------:R-:W-:Y:S02]  /*0550*/  LOP3.LUT R12, R7, 0xff, RZ, 0xc0, !PT ;  /* 0x000000ff070c7812 */ /* 0x000fe400078ec0ff */
[----:B------:R-:W-:Y:S02]  /*0560*/  LOP3.LUT R10, R6, 0xff, RZ, 0xc0, !PT ;  /* 0x000000ff060a7812 */ /* 0x000fe400078ec0ff */
[----:B------:R-:W-:-:S03]  /*0570*/  IADD3 R8, PT, PT, R12, -0x1, RZ ;  /* 0xffffffff0c087810 */ /* 0x000fc60007ffe0ff */
[----:B------:R-:W-:Y:S01]  /*0580*/  VIADD R7, R10, 0xffffffff ;  /* 0xffffffff0a077836 */ /* 0x000fe20000000000 */
[----:B------:R-:W-:-:S04]  /*0590*/  ISETP.GT.U32.AND P0, PT, R8, 0xfd, PT ;  /* 0x000000fd0800780c */ /* 0x000fc80003f04070 */
[----:B------:R-:W-:-:S13]  /*05a0*/  ISETP.GT.U32.OR P0, PT, R7, 0xfd, P0 ;  /* 0x000000fd0700780c */ /* 0x000fda0000704470 */
[----:B------:R-:W-:Y:S01]  /*05b0*/  @!P0 MOV R6, RZ ;  /* 0x000000ff00068202 */ /* 0x000fe20000000f00 */
        /* <DEDUP_REMOVED lines=24> */
.L_x_22:
[----:B------:R-:W-:Y:S01]  /*0740*/  LEA R8, R12, 0xc0800000, 0x17 ;  /* 0xc08000000c087811 */ /* 0x000fe200078eb8ff */
[----:B------:R-:W-:Y:S03]  /*0750*/  BSSY.RECONVERGENT B2, `(.L_x_27) ;  /* 0x0000036000027945 */ /* 0x000fe60003800200 */
[----:B------:R-:W-:Y:S01]  /*0760*/  IADD3 R8, PT, PT, -R8, R3, RZ ;  /* 0x0000000308087210 */ /* 0x000fe20007ffe1ff */
[----:B------:R-:W-:-:S03]  /*0770*/  VIADD R3, R10, 0xffffff81 ;  /* 0xffffff810a037836 */ /* 0x000fc60000000000 */
[----:B------:R-:W0:Y:S01]  /*0780*/  MUFU.RCP R7, R8 ;  /* 0x0000000800077308 */ /* 0x000e220000001000 */
[----:B------:R-:W-:Y:S01]  /*0790*/  FADD.FTZ R9, -R8, -RZ ;  /* 0x800000ff08097221 */ /* 0x000fe20000010100 */
[----:B------:R-:W-:-:S03]  /*07a0*/  IMAD R0, R3, -0x800000, R0 ;  /* 0xff80000003007824 */ /* 0x000fc600078e0200 */
[----:B0-----:R-:W-:-:S04]  /*07b0*/  FFMA R10, R7, R9, 1 ;  /* 0x3f800000070a7423 */ /* 0x001fc80000000009 */
[----:B------:R-:W-:-:S04]  /*07c0*/  FFMA R14, R7, R10, R7 ;  /* 0x0000000a070e7223 */ /* 0x000fc80000000007 */
[----:B------:R-:W-:-:S04]  /*07d0*/  FFMA R7, R0, R14, RZ ;  /* 0x0000000e00077223 */ /* 0x000fc800000000ff */
[----:B------:R-:W-:-:S04]  /*07e0*/  FFMA R10, R9, R7, R0 ;  /* 0x00000007090a7223 */ /* 0x000fc80000000000 */
[----:B------:R-:W-:Y:S01]  /*07f0*/  FFMA R11, R14, R10, R7 ;  /* 0x0000000a0e0b7223 */ /* 0x000fe20000000007 */
[----:B------:R-:W-:-:S03]  /*0800*/  IADD3 R7, PT, PT, R3, 0x7f, -R12 ;  /* 0x0000007f03077810 */ /* 0x000fc60007ffe80c */
[----:B------:R-:W-:Y:S01]  /*0810*/  FFMA R10, R9, R11, R0 ;  /* 0x0000000b090a7223 */ /* 0x000fe20000000000 */
[----:B------:R-:W-:-:S03]  /*0820*/  IADD3 R7, PT, PT, R7, R6, RZ ;  /* 0x0000000607077210 */ /* 0x000fc60007ffe0ff */
[----:B------:R-:W-:-:S05]  /*0830*/  FFMA R0, R14, R10, R11 ;  /* 0x0000000a0e007223 */ /* 0x000fca000000000b */
[----:B------:R-:W-:-:S04]  /*0840*/  SHF.R.U32.HI R3, RZ, 0x17, R0 ;  /* 0x00000017ff037819 */ /* 0x000fc80000011600 */
[----:B------:R-:W-:-:S05]  /*0850*/  LOP3.LUT R3, R3, 0xff, RZ, 0xc0, !PT ;  /* 0x000000ff03037812 */ /* 0x000fca00078ec0ff */
[----:B------:R-:W-:-:S05]  /*0860*/  IMAD.IADD R9, R3, 0x1, R7 ;  /* 0x0000000103097824 */ /* 0x000fca00078e0207 */
[----:B------:R-:W-:-:S04]  /*0870*/  IADD3 R3, PT, PT, R9, -0x1, RZ ;  /* 0xffffffff09037810 */ /* 0x000fc80007ffe0ff */
        /* <DEDUP_REMOVED lines=10> */
[C---:B------:R-:W-:Y:S02]  /*0920*/  VIADD R8, R9.reuse, 0x20 ;  /* 0x0000002009087836 */ /* 0x040fe40000000000 */
[CCC-:B------:R-:W-:Y:S01]  /*0930*/  FFMA.RM R6, R14.reuse, R10.reuse, R11.reuse ;  /* 0x0000000a0e067223 */ /* 0x1c0fe2000000400b */
[----:B------:R-:W-:Y:S02]  /*0940*/  ISETP.NE.AND P2, PT, R9, RZ, PT ;  /* 0x000000ff0900720c */ /* 0x000fe40003f45270 */
[----:B------:R-:W-:Y:S01]  /*0950*/  LOP3.LUT R7, R3, 0x7fffff, RZ, 0xc0, !PT ;  /* 0x007fffff03077812 */ /* 0x000fe200078ec0ff */
[----:B------:R-:W-:Y:S01]  /*0960*/  FFMA.RP R3, R14, R10, R11 ;  /* 0x0000000a0e037223 */ /* 0x000fe2000000800b */
[----:B------:R-:W-:Y:S02]  /*0970*/  ISETP.NE.AND P1, PT, R9, RZ, PT ;  /* 0x000000ff0900720c */ /* 0x000fe40003f25270 */
[----:B------:R-:W-:-:S02]  /*0980*/  LOP3.LUT R7, R7, 0x800000, RZ, 0xfc, !PT ;  /* 0x0080000007077812 */ /* 0x000fc400078efcff */
[----:B------:R-:W-:Y:S02]  /*0990*/  IADD3 R9, PT, PT, -R9, RZ, RZ ;  /* 0x000000ff09097210 */ /* 0x000fe40007ffe1ff */
[----:B------:R-:W-:Y:S02]  /*09a0*/  SHF.L.U32 R8, R7, R8, RZ ;  /* 0x0000000807087219 */ /* 0x000fe400000006ff */
[----:B------:R-:W-:Y:S02]  /*09b0*/  FSETP.NEU.FTZ.AND P0, PT, R3, R6, PT ;  /* 0x000000060300720b */ /* 0x000fe40003f1d000 */
[----:B------:R-:W-:Y:S02]  /*09c0*/  SEL R6, R9, RZ, P2 ;  /* 0x000000ff09067207 */ /* 0x000fe40001000000 */
[----:B------:R-:W-:Y:S02]  /*09d0*/  ISETP.NE.AND P1, PT, R8, RZ, P1 ;  /* 0x000000ff0800720c */ /* 0x000fe40000f25270 */
[----:B------:R-:W-:-:S02]  /*09e0*/  SHF.R.U32.HI R6, RZ, R6, R7 ;  /* 0x00000006ff067219 */ /* 0x000fc40000011607 */
[----:B------:R-:W-:Y:S02]  /*09f0*/  PLOP3.LUT P0, PT, P0, P1, PT, 0xf8, 0x8f ;  /* 0x00000000008f781c */ /* 0x000fe40000703f70 */
[----:B------:R-:W-:Y:S02]  /*0a00*/  SHF.R.U32.HI R8, RZ, 0x1, R6 ;  /* 0x00000001ff087819 */ /* 0x000fe40000011606 */
[----:B------:R-:W-:-:S04]  /*0a10*/  SEL R3, RZ, 0x1, !P0 ;  /* 0x00000001ff037807 */ /* 0x000fc80004000000 */
[----:B------:R-:W-:-:S04]  /*0a20*/  LOP3.LUT R3, R3, 0x1, R8, 0xf8, !PT ;  /* 0x0000000103037812 */ /* 0x000fc800078ef808 */
[----:B------:R-:W-:-:S05]  /*0a30*/  LOP3.LUT R3, R3, R6, RZ, 0xc0, !PT ;  /* 0x0000000603037212 */ /* 0x000fca00078ec0ff */
[----:B------:R-:W-:-:S05]  /*0a40*/  IMAD.IADD R3, R8, 0x1, R3 ;  /* 0x0000000108037824 */ /* 0x000fca00078e0203 */
[----:B------:R-:W-:Y:S01]  /*0a50*/  LOP3.LUT R0, R3, R0, RZ, 0xfc, !PT ;  /* 0x0000000003007212 */ /* 0x000fe200078efcff */
[----:B------:R-:W-:Y:S06]  /*0a60*/  BRA `(.L_x_30) ;  /* 0x0000000000107947 */ /* 0x000fec0003800000 */
.L_x_29:
[----:B------:R-:W-:-:S04]  /*0a70*/  LOP3.LUT R0, R0, 0x80000000, RZ, 0xc0, !PT ;  /* 0x8000000000007812 */ /* 0x000fc800078ec0ff */
[----:B------:R-:W-:Y:S01]  /*0a80*/  LOP3.LUT R0, R0, 0x7f800000, RZ, 0xfc, !PT ;  /* 0x7f80000000007812 */ /* 0x000fe200078efcff */
[----:B------:R-:W-:Y:S06]  /*0a90*/  BRA `(.L_x_30) ;  /* 0x0000000000047947 */ /* 0x000fec0003800000 */
.L_x_28:
[----:B------:R-:W-:-:S07]  /*0aa0*/  LEA R0, R7, R0, 0x17 ;  /* 0x0000000007007211 */ /* 0x000fce00078eb8ff */
.L_x_30:
[----:B------:R-:W-:Y:S05]  /*0ab0*/  BSYNC.RECONVERGENT B2 ;  /* 0x0000000000027941 */ /* 0x000fea0003800200 */
.L_x_27:
[----:B------:R-:W-:Y:S05]  /*0ac0*/  BRA `(.L_x_31) ;  /* 0x0000000000207947 */ /* 0x000fea0003800000 */
.L_x_26:
[----:B------:R-:W-:-:S04]  /*0ad0*/  LOP3.LUT R0, R3, 0x80000000, R0, 0x48, !PT ;  /* 0x8000000003007812 */ /* 0x000fc800078e4800 */
[----:B------:R-:W-:Y:S01]  /*0ae0*/  LOP3.LUT R0, R0, 0x7f800000, RZ, 0xfc, !PT ;  /* 0x7f80000000007812 */ /* 0x000fe200078efcff */
[----:B------:R-:W-:Y:S06]  /*0af0*/  BRA `(.L_x_31) ;  /* 0x0000000000147947 */ /* 0x000fec0003800000 */
.L_x_25:
[----:B------:R-:W-:Y:S01]  /*0b00*/  LOP3.LUT R0, R3, 0x80000000, R0, 0x48, !PT ;  /* 0x8000000003007812 */ /* 0x000fe200078e4800 */
[----:B------:R-:W-:Y:S06]  /*0b10*/  BRA `(.L_x_31) ;  /* 0x00000000000c7947 */ /* 0x000fec0003800000 */
.L_x_24:
[----:B------:R-:W0:Y:S01]  /*0b20*/  MUFU.RSQ R0, -QNAN ;  /* 0xffc0000000007908 */ /* 0x000e220000001400 */
[----:B------:R-:W-:Y:S05]  /*0b30*/  BRA `(.L_x_31) ;  /* 0x0000000000047947 */ /* 0x000fea0003800000 */
.L_x_23:
[----:B------:R-:W-:-:S07]  /*0b40*/  FADD.FTZ R0, R0, R3 ;  /* 0x0000000300007221 */ /* 0x000fce0000010000 */
.L_x_31:
[----:B------:R-:W-:Y:S05]  /*0b50*/  BSYNC.RECONVERGENT B1 ;  /* 0x0000000000017941 */ /* 0x000fea0003800200 */
.L_x_21:
[----:B------:R-:W-:Y:S02]  /*0b60*/  HFMA2 R7, -RZ, RZ, 0, 0 ;  /* 0x00000000ff077431 */ /* 0x000fe400000001ff */
[----:B------:R-:W-:-:S04]  /*0b70*/  IMAD.MOV.U32 R6, RZ, RZ, R4 ;  /* 0x000000ffff067224 */ /* 0x000fc800078e0004 */
[----:B0-----:R-:W-:Y:S05]  /*0b80*/  RET.REL.NODEC R6 `(biLaplacianKernel) ;  /* 0xfffffff4061c7950 */ /* 0x001fea0003c3ffff */
.L_x_32:
        /* <DEDUP_REMOVED lines=15> */
.L_x_63:


//--------------------- .text.convolve1DKernel    --------------------------
	.section	.text.convolve1DKernel,"ax",@progbits
	.align	128
        .global         convolve1DKernel
        .type           convolve1DKernel,@function
        .size           convolve1DKernel,(.L_x_66 - convolve1DKernel)
        .other          convolve1DKernel,@"STO_CUDA_ENTRY STV_DEFAULT"
convolve1DKernel:
.text.convolve1DKernel:
[----:B------:R-:W-:Y:S01]  /*0000*/  LDC R1, c[0x0][0x37c] ;  /* 0x0000df00ff017b82 */ /* 0x000fe20000000800 */
[----:B------:R-:W0:Y:S07]  /*0010*/  S2R R7, SR_TID.X ;  /* 0x0000000000077919 */ /* 0x000e2e0000002100 */
[----:B------:R-:W1:Y:S01]  /*0020*/  S2UR UR4, SR_CTAID.X ;  /* 0x00000000000479c3 */ /* 0x000e620000002500 */
[----:B------:R-:W1:Y:S07]  /*0030*/  LDCU UR5, c[0x0][0x360] ;  /* 0x00006c00ff0577ac */ /* 0x000e6e0008000800 */
[----:B------:R-:W2:Y:S01]  /*0040*/  LDC R5, c[0x0][0x398] ;  /* 0x0000e600ff057b82 */ /* 0x000ea20000000800 */
[----:B-1----:R-:W-:-:S06]  /*0050*/  UIMAD UR4, UR4, UR5, URZ ;  /* 0x00000005040472a4 */ /* 0x002fcc000f8e02ff */
[----:B0-----:R-:W-:-:S05]  /*0060*/  VIADD R0, R7, UR4 ;  /* 0x0000000407007c36 */ /* 0x001fca0008000000 */
[----:B--2---:R-:W-:-:S13]  /*0070*/  ISETP.GE.AND P0, PT, R0, R5, PT ;  /* 0x000000050000720c */ /* 0x004fda0003f06270 */
[----:B------:R-:W-:Y:S05]  /*0080*/  @P0 EXIT ;  /* 0x000000000000094d */ /* 0x000fea0003800000 */
[----:B------:R-:W0:Y:S01]  /*0090*/  LDC R9, c[0x0][0x39c] ;  /* 0x0000e700ff097b82 */ /* 0x000e220000000800 */
[----:B------:R-:W1:Y:S01]  /*00a0*/  LDCU.64 UR6, c[0x0][0x358] ;  /* 0x00006b00ff0677ac */ /* 0x000e620008000a00 */
[----:B------:R-:W-:Y:S01]  /*00b0*/  IMAD.MOV.U32 R6, RZ, RZ, RZ ;  /* 0x000000ffff067224 */ /* 0x000fe200078e00ff */
[C---:B0-----:R-:W-:Y:S02]  /*00c0*/  ISETP.GE.AND P0, PT, R9.reuse, -0x1, PT ;  /* 0xffffffff0900780c */ /* 0x041fe40003f06270 */
[----:B------:R-:W-:-:S11]  /*00d0*/  LEA.HI R9, R9, R9, RZ, 0x1 ;  /* 0x0000000909097211 */ /* 0x000fd600078f08ff */
[----:B-1----:R-:W-:Y:S05]  /*00e0*/  @!P0 BRA `(.L_x_33) ;  /* 0x0000000400c48947 */ /* 0x002fea0003800000 */
[----:B------:R-:W-:Y:S01]  /*00f0*/  SHF.R.S32.HI R9, RZ, 0x1, R9 ;  /* 0x00000001ff097819 */ /* 0x000fe20000011409 */
[----:B------:R-:W0:Y:S01]  /*0100*/  LDC.64 R2, c[0x0][0x380] ;  /* 0x0000e000ff027b82 */ /* 0x000e220000000a00 */
[----:B------:R-:W-:Y:S02]  /*0110*/  IMAD.MOV.U32 R6, RZ, RZ, RZ ;  /* 0x000000ffff067224 */ /* 0x000fe400078e00ff */
[----:B------:R-:W-:Y:S01]  /*0120*/  IABS R12, R9 ;  /* 0x00000009000c7213 */ /* 0x000fe20000000000 */
[----:B------:R-:W-:-:S03]  /*0130*/  IMAD.MOV R8, RZ, RZ, -R9 ;  /* 0x000000ffff087224 */ /* 0x000fc600078e0a09 */
[----:B------:R-:W-:-:S04]  /*0140*/  IADD3 R12, PT, PT, R9, R12, RZ ;  /* 0x0000000c090c7210 */ /* 0x000fc80007ffe0ff */
[----:B------:R-:W-:-:S04]  /*0150*/  LOP3.LUT R4, R12, 0x3, RZ, 0xc0, !PT ;  /* 0x000000030c047812 */ /* 0x000fc800078ec0ff */
[----:B------:R-:W-:Y:S01]  /*0160*/  ISETP.NE.AND P0, PT, R4, 0x3, PT ;  /* 0x000000030400780c */ /* 0x000fe20003f05270 */
[----:B0-----:R-:W-:-:S12]  /*0170*/  IMAD.WIDE R2, R5, 0x4, R2 ;  /* 0x0000000405027825 */ /* 0x001fd800078e0202 */
[----:B------:R-:W-:Y:S05]  /*0180*/  @!P0 BRA `(.L_x_34) ;  /* 0x0000000000748947 */ /* 0x000fea0003800000 */
[----:B------:R-:W0:Y:S01]  /*0190*/  LDC.64 R4, c[0x0][0x388] ;  /* 0x0000e200ff047b82 */ /* 0x000e220000000a00 */
[----:B------:R-:W-:Y:S01]  /*01a0*/  IADD3 R6, PT, PT, R12, 0x1, RZ ;  /* 0x000000010c067810 */ /* 0x000fe20007ffe0ff */
[----:B------:R-:W-:Y:S02]  /*01b0*/  HFMA2 R17, -RZ, RZ, 0, 0 ;  /* 0x00000000ff117431 */ /* 0x000fe400000001ff */
[----:B------:R-:W-:Y:S01]  /*01c0*/  IMAD.IADD R15, R0, 0x1, -R9 ;  /* 0x00000001000f7824 */ /* 0x000fe200078e0a09 */
[----:B------:R-:W1:Y:S01]  /*01d0*/  LDCU UR5, c[0x0][0x398] ;  /* 0x00007300ff0577ac */ /* 0x000e620008000800 */
[----:B------:R-:W-:Y:S01]  /*01e0*/  LOP3.LUT R10, R6, 0x3, RZ, 0xc0, !PT ;  /* 0x00000003060a7812 */ /* 0x000fe200078ec0ff */
[----:B------:R-:W-:-:S04]  /*01f0*/  IMAD.MOV.U32 R6, RZ, RZ, RZ ;  /* 0x000000ffff067224 */ /* 0x000fc800078e00ff */
[----:B------:R-:W-:-:S07]  /*0200*/  IMAD.MOV R13, RZ, RZ, -R10 ;  /* 0x000000ffff0d7224 */ /* 0x000fce00078e0a0a */
.L_x_38:
[----:B------:R-:W-:Y:S01]  /*0210*/  ISETP.GE.AND P0, PT, R15, RZ, PT ;  /* 0x000000ff0f00720c */ /* 0x000fe20003f06270 */
[----:B------:R-:W-:-:S12]  /*0220*/  BSSY.RECONVERGENT B0, `(.L_x_35) ;  /* 0x000000a000007945 */ /* 0x000fd80003800200 */
[----:B------:R-:W-:Y:S05]  /*0230*/  @!P0 BRA `(.L_x_36) ;  /* 0x0000000000188947 */ /* 0x000fea0003800000 */
[----:B-1----:R-:W-:-:S13]  /*0240*/  ISETP.GE.AND P0, PT, R15, UR5, PT ;  /* 0x000000050f007c0c */ /* 0x002fda000bf06270 */
[----:B------:R3:W5:Y:S01]  /*0250*/  @P0 LDG.E R19, desc[UR6][R2.64+-0x4] ;  /* 0xfffffc0602130981 */ /* 0x000762000c1e1900 */
[----:B------:R-:W1:Y:S02]  /*0260*/  @!P0 LDC.64 R10, c[0x0][0x380] ;  /* 0x0000e000ff0a8b82 */ /* 0x000e640000000a00 */
[----:B-1----:R-:W-:-:S05]  /*0270*/  @!P0 IMAD.WIDE.U32 R10, R15, 0x4, R10 ;  /* 0x000000040f0a8825 */ /* 0x002fca00078e000a */
[----:B------:R3:W5:Y:S01]  /*0280*/  @!P0 LDG.E R19, desc[UR6][R10.64] ;  /* 0x000000060a138981 */ /* 0x000762000c1e1900 */
[----:B------:R-:W-:Y:S05]  /*0290*/  BRA `(.L_x_37) ;  /* 0x0000000000087947 */ /* 0x000fea0003800000 */
.L_x_36:
[----:B------:R-:W2:Y:S02]  /*02a0*/  LDC.64 R10, c[0x0][0x380] ;  /* 0x0000e000ff0a7b82 */ /* 0x000ea40000000a00 */
[----:B--2---:R2:W5:Y:S02]  /*02b0*/  LDG.E R19, desc[UR6][R10.64] ;  /* 0x000000060a137981 */ /* 0x004564000c1e1900 */
.L_x_37:
[----:B-1----:R-:W-:Y:S05]  /*02c0*/  BSYNC.RECONVERGENT B0 ;  /* 0x0000000000007941 */ /* 0x002fea0003800200 */
.L_x_35:
[----:B0-23--:R-:W-:-:S06]  /*02d0*/  IMAD.WIDE R10, R17, 0x4, R4 ;  /* 0x00000004110a7825 */ /* 0x00dfcc00078e0204 */
[----:B------:R-:W2:Y:S01]  /*02e0*/  LDG.E R11, desc[UR6][R10.64] ;  /* 0x000000060a0b7981 */ /* 0x000ea2000c1e1900 */
[----:B------:R-:W-:Y:S01]  /*02f0*/  VIADD R13, R13, 0x1 ;  /* 0x000000010d0d7836 */ /* 0x000fe20000000000 */
[----:B------:R-:W-:Y:S01]  /*0300*/  IADD3 R8, PT, PT, R8, 0x1, RZ ;  /* 0x0000000108087810 */ /* 0x000fe20007ffe0ff */
[----:B------:R-:W-:Y:S02]  /*0310*/  VIADD R15, R15, 0x1 ;  /* 0x000000010f0f7836 */ /* 0x000fe40000000000 */
[----:B------:R-:W-:Y:S01]  /*0320*/  VIADD R17, R17, 0x1 ;  /* 0x0000000111117836 */ /* 0x000fe20000000000 */
[----:B------:R-:W-:Y:S01]  /*0330*/  ISETP.NE.AND P0, PT, R13, RZ, PT ;  /* 0x000000ff0d00720c */ /* 0x000fe20003f05270 */
[----:B--2--5:R-:W-:-:S12]  /*0340*/  FFMA R6, R11, R19, R6 ;  /* 0x000000130b067223 */ /* 0x024fd80000000006 */
[----:B------:R-:W-:Y:S05]  /*0350*/  @P0 BRA `(.L_x_38) ;  /* 0xfffffffc00ac0947 */ /* 0x000fea000383ffff */
.L_x_34:
[----:B------:R-:W-:-:S13]  /*0360*/  ISETP.GE.U32.AND P0, PT, R12, 0x3, PT ;  /* 0x000000030c00780c */ /* 0x000fda0003f06070 */
[----:B------:R-:W-:Y:S05]  /*0370*/  @!P0 BRA `(.L_x_33) ;  /* 0x0000000400208947 */ /* 0x000fea0003800000 */
[----:B------:R-:W0:Y:S01]  /*0380*/  LDC.64 R4, c[0x0][0x388] ;  /* 0x0000e200ff047b82 */ /* 0x000e220000000a00 */
[----:B------:R-:W-:Y:S01]  /*0390*/  IABS R11, R9 ;  /* 0x00000009000b7213 */ /* 0x000fe20000000000 */
[----:B------:R-:W1:Y:S01]  /*03a0*/  LDCU UR5, c[0x0][0x398] ;  /* 0x00007300ff0577ac */ /* 0x000e620008000800 */
[----:B------:R-:W-:Y:S02]  /*03b0*/  IADD3 R10, PT, PT, R7, UR4, R8 ;  /* 0x00000004070a7c10 */ /* 0x000fe4000fffe008 */
[----:B------:R-:W-:Y:S01]  /*03c0*/  IADD3 R7, PT, PT, R9, R8, RZ ;  /* 0x0000000809077210 */ /* 0x000fe20007ffe0ff */
[----:B------:R-:W-:Y:S02]  /*03d0*/  IMAD.IADD R8, R8, 0x1, -R11 ;  /* 0x0000000108087824 */ /* 0x000fe400078e0a0b */
[----:B------:R-:W-:-:S07]  /*03e0*/  VIADD R9, R10, 0x3 ;  /* 0x000000030a097836 */ /* 0x000fce0000000000 */
.L_x_51:
[C---:B------:R-:W-:Y:S01]  /*03f0*/  IADD3 R15, PT, PT, R9.reuse, -0x3, RZ ;  /* 0xfffffffd090f7810 */ /* 0x040fe20007ffe0ff */
[----:B------:R-:W-:Y:S01]  /*0400*/  BSSY.RECONVERGENT B0, `(.L_x_39) ;  /* 0x000000c000007945 */ /* 0x000fe20003800200 */
[----:B------:R-:W-:Y:S02]  /*0410*/  VIADD R17, R9, 0xfffffffe ;  /* 0xfffffffe09117836 */ /* 0x000fe40000000000 */
[----:B------:R-:W-:-:S13]  /*0420*/  ISETP.GT.AND P0, PT, R15, -0x1, PT ;  /* 0xffffffff0f00780c */ /* 0x000fda0003f04270 */
[----:B01----:R-:W-:Y:S05]  /*0430*/  @P0 BRA `(.L_x_40) ;  /* 0x00000000000c0947 */ /* 0x003fea0003800000 */
[----:B------:R-:W2:Y:S02]  /*0440*/  LDC.64 R10, c[0x0][0x380] ;  /* 0x0000e000ff0a7b82 */ /* 0x000ea40000000a00 */
[----:B--2---:R2:W5:Y:S01]  /*0450*/  LDG.E R13, desc[UR6][R10.64] ;  /* 0x000000060a0d7981 */ /* 0x004562000c1e1900 */
[----:B------:R-:W-:Y:S05]  /*0460*/  BRA `(.L_x_41) ;  /* 0x0000000000147947 */ /* 0x000fea0003800000 */
.L_x_40:
[----:B-1----:R-:W-:-:S13]  /*0470*/  ISETP.GE.AND P0, PT, R15, UR5, PT ;  /* 0x000000050f007c0c */ /* 0x002fda000bf06270 */
[----:B------:R3:W5:Y:S01]  /*0480*/  @P0 LDG.E R13, desc[UR6][R2.64+-0x4] ;  /* 0xfffffc06020d0981 */ /* 0x000762000c1e1900 */
[----:B------:R-:W1:Y:S02]  /*0490*/  @!P0 LDC.64 R10, c[0x0][0x380] ;  /* 0x0000e000ff0a8b82 */ /* 0x000e640000000a00 */
[----:B-1----:R-:W-:-:S05]  /*04a0*/  @!P0 IMAD.WIDE.U32 R10, R15, 0x4, R10 ;  /* 0x000000040f0a8825 */ /* 0x002fca00078e000a */
[----:B------:R3:W5:Y:S02]  /*04b0*/  @!P0 LDG.E R13, desc[UR6][R10.64] ;  /* 0x000000060a0d8981 */ /* 0x000764000c1e1900 */
.L_x_41:
[----:B-1----:R-:W-:Y:S05]  /*04c0*/  BSYNC.RECONVERGENT B0 ;  /* 0x0000000000007941 */ /* 0x002fea0003800200 */
.L_x_39:
[----:B0-23--:R-:W-:-:S05]  /*04d0*/  IMAD.WIDE R10, R7, 0x4, R4 ;  /* 0x00000004070a7825 */ /* 0x00dfca00078e0204 */
[----:B------:R-:W2:Y:S01]  /*04e0*/  LDG.E R15, desc[UR6][R10.64] ;  /* 0x000000060a0f7981 */ /* 0x000ea2000c1e1900 */
[----:B------:R-:W-:Y:S01]  /*04f0*/  ISETP.GE.AND P0, PT, R17, RZ, PT ;  /* 0x000000ff1100720c */ /* 0x000fe20003f06270 */
[----:B------:R-:W-:Y:S01]  /*0500*/  BSSY.RECONVERGENT B0, `(.L_x_42) ;  /* 0x000000b000007945 */ /* 0x000fe20003800200 */
[----:B--2--5:R-:W-:-:S11]  /*0510*/  FFMA R14, R15, R13, R6 ;  /* 0x0000000d0f0e7223 */ /* 0x024fd60000000006 */
[----:B------:R-:W-:Y:S05]  /*0520*/  @!P0 BRA `(.L_x_43) ;  /* 0x0000000000188947 */ /* 0x000fea0003800000 */
[----:B------:R-:W-:-:S13]  /*0530*/  ISETP.GE.AND P0, PT, R17, UR5, PT ;  /* 0x0000000511007c0c */ /* 0x000fda000bf06270 */
[----:B------:R0:W5:Y:S01]  /*0540*/  @P0 LDG.E R6, desc[UR6][R2.64+-0x4] ;  /* 0xfffffc0602060981 */ /* 0x000162000c1e1900 */
[----:B------:R-:W1:Y:S02]  /*0550*/  @!P0 LDC.64 R12, c[0x0][0x380] ;  /* 0x0000e000ff0c8b82 */ /* 0x000e640000000a00 */
[----:B-1----:R-:W-:-:S05]  /*0560*/  @!P0 IMAD.WIDE.U32 R12, R17, 0x4, R12 ;  /* 0x00000004110c8825 */ /* 0x002fca00078e000c */
[----:B------:R0:W5:Y:S01]  /*0570*/  @!P0 LDG.E R6, desc[UR6][R12.64] ;  /* 0x000000060c068981 */ /* 0x000162000c1e1900 */
[----:B------:R-:W-:Y:S05]  /*0580*/  BRA `(.L_x_44) ;  /* 0x0000000000087947 */ /* 0x000fea0003800000 */
.L_x_43:
[----:B------:R-:W0:Y:S02]  /*0590*/  LDC.64 R12, c[0x0][0x380] ;  /* 0x0000e000ff0c7b82 */ /* 0x000e240000000a00 */
[----:B0-----:R1:W5:Y:S02]  /*05a0*/  LDG.E R6, desc[UR6][R12.64] ;  /* 0x000000060c067981 */ /* 0x001364000c1e1900 */
.L_x_44:
[----:B------:R-:W-:Y:S05]  /*05b0*/  BSYNC.RECONVERGENT B0 ;  /* 0x0000000000007941 */ /* 0x000fea0003800200 */
.L_x_42:
[----:B01----:R-:W2:Y:S01]  /*05c0*/  LDG.E R13, desc[UR6][R10.64+0x4] ;  /* 0x000004060a0d7981 */ /* 0x003ea2000c1e1900 */
[----:B------:R-:W-:Y:S01]  /*05d0*/  VIADD R15, R9, 0xffffffff ;  /* 0xffffffff090f7836 */ /* 0x000fe20000000000 */
[----:B------:R-:W-:Y:S04]  /*05e0*/  BSSY.RECONVERGENT B0, `(.L_x_45) ;  /* 0x000000c000007945 */ /* 0x000fe80003800200 */
[----:B------:R-:W-:Y:S01]  /*05f0*/  ISETP.GE.AND P0, PT, R15, RZ, PT ;  /* 0x000000ff0f00720c */ /* 0x000fe20003f06270 */
[----:B--2--5:R-:W-:-:S12]  /*0600*/  FFMA R14, R13, R6, R14 ;  /* 0x000000060d0e7223 */ /* 0x024fd8000000000e */
[----:B------:R-:W-:Y:S05]  /*0610*/  @!P0 BRA `(.L_x_46) ;  /* 0x0000000000188947 */ /* 0x000fea0003800000 */
[----:B------:R-:W-:-:S13]  /*0620*/  ISETP.GE.AND P0, PT, R15, UR5, PT ;  /* 0x000000050f007c0c */ /* 0x000fda000bf06270 */
[----:B------:R0:W5:Y:S01]  /*0630*/  @P0 LDG.E R6, desc[UR6][R2.64+-0x4] ;  /* 0xfffffc0602060981 */ /* 0x000162000c1e1900 */
[----:B------:R-:W1:Y:S02]  /*0640*/  @!P0 LDC.64 R12, c[0x0][0x380] ;  /* 0x0000e000ff0c8b82 */ /* 0x000e640000000a00 */
[----:B-1----:R-:W-:-:S05]  /*0650*/  @!P0 IMAD.WIDE.U32 R12, R15, 0x4, R12 ;  /* 0x000000040f0c8825 */ /* 0x002fca00078e000c */
[----:B------:R0:W5:Y:S01]  /*0660*/  @!P0 LDG.E R6, desc[UR6][R12.64] ;  /* 0x000000060c068981 */ /* 0x000162000c1e1900 */
[----:B------:R-:W-:Y:S05]  /*0670*/  BRA `(.L_x_47) ;  /* 0x0000000000087947 */ /* 0x000fea0003800000 */
.L_x_46:
[----:B------:R-:W0:Y:S02]  /*0680*/  LDC.64 R12, c[0x0][0x380] ;  /* 0x0000e000ff0c7b82 */ /* 0x000e240000000a00 */
[----:B0-----:R1:W5:Y:S02]  /*0690*/  LDG.E R6, desc[UR6][R12.64] ;  /* 0x000000060c067981 */ /* 0x001364000c1e1900 */
.L_x_47:
[----:B------:R-:W-:Y:S05]  /*06a0*/  BSYNC.RECONVERGENT B0 ;  /* 0x0000000000007941 */ /* 0x000fea0003800200 */
.L_x_45:
[----:B01----:R-:W2:Y:S01]  /*06b0*/  LDG.E R13, desc[UR6][R10.64+0x8] ;  /* 0x000008060a0d7981 */ /* 0x003ea2000c1e1900 */
        /* <DEDUP_REMOVED lines=10> */
.L_x_49:
[----:B------:R-:W0:Y:S02]  /*0760*/  LDC.64 R12, c[0x0][0x380] ;  /* 0x0000e000ff0c7b82 */ /* 0x000e240000000a00 */
[----:B0-----:R1:W5:Y:S02]  /*0770*/  LDG.E R6, desc[UR6][R12.64] ;  /* 0x000000060c067981 */ /* 0x001364000c1e1900 */
.L_x_50:
[----:B------:R-:W-:Y:S05]  /*0780*/  BSYNC.RECONVERGENT B0 ;  /* 0x0000000000007941 */ /* 0x000fea0003800200 */
.L_x_48:
[----:B------:R-:W2:Y:S01]  /*0790*/  LDG.E R11, desc[UR6][R10.64+0xc] ;  /* 0x00000c060a0b7981 */ /* 0x000ea2000c1e1900 */
[----:B------:R-:W-:Y:S01]  /*07a0*/  IADD3 R8, PT, PT, R8, 0x4, RZ ;  /* 0x0000000408087810 */ /* 0x000fe20007ffe0ff */
[----:B------:R-:W-:Y:S01]  /*07b0*/  VIADD R7, R7, 0x4 ;  /* 0x0000000407077836 */ /* 0x000fe20000000000 */
[----:B------:R-:W-:Y:S02]  /*07c0*/  IADD3 R9, PT, PT, R9, 0x4, RZ ;  /* 0x0000000409097810 */ /* 0x000fe40007ffe0ff */
[----:B------:R-:W-:Y:S01]  /*07d0*/  ISETP.NE.AND P0, PT, R8, 0x1, PT ;  /* 0x000000010800780c */ /* 0x000fe20003f05270 */
[----:B--2--5:R-:W-:-:S12]  /*07e0*/  FFMA R6, R11, R6, R14 ;  /* 0x000000060b067223 */ /* 0x024fd8000000000e */
[----:B------:R-:W-:Y:S05]  /*07f0*/  @P0 BRA `(.L_x_51) ;  /* 0xfffffff800fc0947 */ /* 0x000fea000383ffff */
.L_x_33:
[----:B0-----:R-:W0:Y:S02]  /*0800*/  LDC.64 R2, c[0x0][0x390] ;  /* 0x0000e400ff027b82 */ /* 0x001e240000000a00 */
[----:B0-----:R-:W-:-:S05]  /*0810*/  IMAD.WIDE R2, R0, 0x4, R2 ;  /* 0x0000000400027825 */ /* 0x001fca00078e0202 */
[----:B------:R-:W-:Y:S01]  /*0820*/  STG.E desc[UR6][R2.64], R6 ;  /* 0x0000000602007986 */ /* 0x000fe2000c101906 */
[----:B------:R-:W-:Y:S05]  /*0830*/  EXIT ;  /* 0x000000000000794d */ /* 0x000fea0003800000 */
.L_x_52:
        /* <DEDUP_REMOVED lines=12> */
.L_x_66:


//--------------------- .text.convolve2DKernel    --------------------------
	.section	.text.convolve2DKernel,"ax",@progbits
	.align	128
        .global         convolve2DKernel
        .type           convolve2DKernel,@function
        .size           convolve2DKernel,(.L_x_67 - convolve2DKernel)
        .other          convolve2DKernel,@"STO_CUDA_ENTRY STV_DEFAULT"
convolve2DKernel:
.text.convolve2DKernel:
        /* <DEDUP_REMOVED lines=13> */
[----:B------:R-:W0:Y:S01]  /*00d0*/  LDCU UR5, c[0x0][0x3a0] ;  /* 0x00007400ff0577ac */ /* 0x000e220008000800 */
[----:B------:R-:W-:Y:S01]  /*00e0*/  IMAD.MOV.U32 R2, RZ, RZ, RZ ;  /* 0x000000ffff027224 */ /* 0x000fe200078e00ff */
[----:B------:R-:W1:Y:S01]  /*00f0*/  LDCU.64 UR10, c[0x0][0x358] ;  /* 0x00006b00ff0a77ac */ /* 0x000e620008000a00 */
[----:B0-----:R-:W-:-:S09]  /*0100*/  UISETP.GE.AND UP0, UPT, UR5, 0x1, UPT ;  /* 0x000000010500788c */ /* 0x001fd2000bf06270 */
[----:B-1----:R-:W-:Y:S05]  /*0110*/  BRA.U !UP0, `(.L_x_53) ;  /* 0x0000000908f87547 */ /* 0x002fea000b800000 */
[----:B------:R-:W-:Y:S01]  /*0120*/  ULOP3.LUT UR6, UR5, 0x7, URZ, 0xc0, !UPT ;  /* 0x0000000705067892 */ /* 0x000fe2000f8ec0ff */
[----:B------:R-:W-:Y:S01]  /*0130*/  IMAD.MOV.U32 R2, RZ, RZ, RZ ;  /* 0x000000ffff027224 */ /* 0x000fe200078e00ff */
[----:B------:R-:W-:Y:S02]  /*0140*/  USHF.R.U32.HI UR4, URZ, 0x1, UR5 ;  /* 0x00000001ff047899 */ /* 0x000fe40008011605 */
[----:B------:R-:W-:Y:S02]  /*0150*/  UIADD3 UR7, UPT, UPT, UR6, -0x1, URZ ;  /* 0xffffffff06077890 */ /* 0x000fe4000fffe0ff */
[----:B------:R-:W-:Y:S02]  /*0160*/  ULOP3.LUT UR8, UR5, 0x3, URZ, 0xc0, !UPT ;  /* 0x0000000305087892 */ /* 0x000fe4000f8ec0ff */
[----:B------:R-:W-:Y:S01]  /*0170*/  VIADD R18, R0, -UR4 ;  /* 0x8000000400127c36 */ /* 0x000fe20008000000 */
[----:B------:R-:W-:Y:S01]  /*0180*/  ULOP3.LUT UR5, UR5, 0x7ffffff8, URZ, 0xc0, !UPT ;  /* 0x7ffffff805057892 */ /* 0x000fe2000f8ec0ff */
[----:B------:R-:W-:Y:S01]  /*0190*/  VIADD R4, R3, -UR4 ;  /* 0x8000000403047c36 */ /* 0x000fe20008000000 */
[----:B------:R-:W-:Y:S01]  /*01a0*/  UISETP.GE.U32.AND UP1, UPT, UR7, 0x3, UPT ;  /* 0x000000030700788c */ /* 0x000fe2000bf26070 */
[----:B------:R-:W-:-:S10]  /*01b0*/  UMOV UR4, URZ ;  /* 0x000000ff00047c82 */ /* 0x000fd40008000000 */
.L_x_60:
[----:B------:R-:W0:Y:S01]  /*01c0*/  LDCU UR9, c[0x0][0x3a0] ;  /* 0x00007400ff0977ac */ /* 0x000e220008000800 */
[----:B------:R-:W-:Y:S02]  /*01d0*/  VIADD R5, R18, UR4 ;  /* 0x0000000412057c36 */ /* 0x000fe40008000000 */
[----:B------:R-:W-:Y:S01]  /*01e0*/  IMAD.MOV.U32 R7, RZ, RZ, RZ ;  /* 0x000000ffff077224 */ /* 0x000fe200078e00ff */
[----:B------:R-:W1:Y:S01]  /*01f0*/  LDCU UR12, c[0x0][0x39c] ;  /* 0x00007380ff0c77ac */ /* 0x000e620008000800 */
[----:B0-----:R-:W-:Y:S02]  /*0200*/  UISETP.GE.U32.AND UP2, UPT, UR9, 0x8, UPT ;  /* 0x000000080900788c */ /* 0x001fe4000bf46070 */
[----:B------:R-:W-:Y:S01]  /*0210*/  UIMAD UR7, UR4, UR9, URZ ;  /* 0x00000009040772a4 */ /* 0x000fe2000f8e02ff */
[----:B-1----:R-:W-:Y:S01]  /*0220*/  ISETP.GE.AND P0, PT, R5, UR12, PT ;  /* 0x0000000c05007c0c */ /* 0x002fe2000bf06270 */
[----:B------:R-:W-:-:S03]  /*0230*/  UIADD3 UR4, UPT, UPT, UR4, 0x1, URZ ;  /* 0x0000000104047890 */ /* 0x000fc6000fffe0ff */
[----:B------:R-:W-:Y:S01]  /*0240*/  ISETP.GT.AND P0, PT, R5, -0x1, !P0 ;  /* 0xffffffff0500780c */ /* 0x000fe20004704270 */
[----:B------:R-:W-:Y:S01]  /*0250*/  UISETP.NE.AND UP0, UPT, UR4, UR9, UPT ;  /* 0x000000090400728c */ /* 0x000fe2000bf05270 */
[----:B------:R-:W-:Y:S11]  /*0260*/  BRA.U !UP2, `(.L_x_54) ;  /* 0x000000050a247547 */ /* 0x000ff6000b800000 */
[----:B------:R-:W0:Y:S01]  /*0270*/  LDC.64 R6, c[0x0][0x380] ;  /* 0x0000e000ff067b82 */ /* 0x000e220000000a00 */
[----:B------:R-:W-:Y:S01]  /*0280*/  IMAD.MOV.U32 R15, RZ, RZ, RZ ;  /* 0x000000ffff0f7224 */ /* 0x000fe200078e00ff */
[----:B------:R-:W1:Y:S06]  /*0290*/  LDCU UR9, c[0x0][0x398] ;  /* 0x00007300ff0977ac */ /* 0x000e6c0008000800 */
[----:B------:R-:W2:Y:S02]  /*02a0*/  LDC.64 R8, c[0x0][0x388] ;  /* 0x0000e200ff087b82 */ /* 0x000ea40000000a00 */
.L_x_55:
[----:B------:R-:W-:Y:S01]  /*02b0*/  IMAD.IADD R14, R4, 0x1, R15 ;  /* 0x00000001040e7824 */ /* 0x000fe200078e020f */
[----:B------:R-:W-:-:S03]  /*02c0*/  IADD3 R19, P2, PT, R15, UR7, RZ ;  /* 0x000000070f137c10 */ /* 0x000fc6000ff5e0ff */
[----:B-1----:R-:W-:Y:S01]  /*02d0*/  IMAD R13, R5, UR9, R14 ;  /* 0x00000009050d7c24 */ /* 0x002fe2000f8e020e */
[C---:B------:R-:W-:Y:S01]  /*02e0*/  ISETP.GE.AND P3, PT, R14.reuse, UR9, PT ;  /* 0x000000090e007c0c */ /* 0x040fe2000bf66270 */
[----:B------:R-:W-:Y:S01]  /*02f0*/  IMAD.X R20, RZ, RZ, RZ, P2 ;  /* 0x000000ffff147224 */ /* 0x000fe200010e06ff */
[C---:B------:R-:W-:Y:S01]  /*0300*/  IADD3 R10, PT, PT, R14.reuse, 0x1, RZ ;  /* 0x000000010e0a7810 */ /* 0x040fe20007ffe0ff */
[----:B0-----:R-:W-:Y:S01]  /*0310*/  IMAD.WIDE R12, R13, 0x4, R6 ;  /* 0x000000040d0c7825 */ /* 0x001fe200078e0206 */
[----:B------:R-:W-:Y:S02]  /*0320*/  ISETP.GT.AND P3, PT, R14, -0x1, !P3 ;  /* 0xffffffff0e00780c */ /* 0x000fe40005f64270 */
[C---:B------:R-:W-:Y:S02]  /*0330*/  ISETP.GE.AND P1, PT, R10.reuse, UR9, PT ;  /* 0x000000090a007c0c */ /* 0x040fe4000bf26270 */
[----:B------:R-:W-:Y:S02]  /*0340*/  PLOP3.LUT P3, PT, P0, P3, PT, 0x80, 0x8 ;  /* 0x000000000008781c */ /* 0x000fe40000767070 */
[----:B------:R-:W-:-:S02]  /*0350*/  ISETP.GT.AND P1, PT, R10, -0x1, !P1 ;  /* 0xffffffff0a00780c */ /* 0x000fc40004f24270 */
[----:B--2---:R-:W-:Y:S02]  /*0360*/  LEA R10, P2, R19, R8, 0x2 ;  /* 0x00000008130a7211 */ /* 0x004fe400078410ff */
[----:B------:R-:W-:-:S07]  /*0370*/  PLOP3.LUT P1, PT, P0, P1, PT, 0x80, 0x8 ;  /* 0x000000000008781c */ /* 0x000fce0000723070 */
[----:B------:R-:W0:Y:S01]  /*0380*/  @P3 LDC.64 R16, c[0x0][0x388] ;  /* 0x0000e200ff103b82 */ /* 0x000e220000000a00 */
[----:B------:R-:W-:-:S05]  /*0390*/  @P3 VIADD R11, R15, UR7 ;  /* 0x000000070f0b3c36 */ /* 0x000fca0008000000 */
[----:B------:R-:W2:Y:S01]  /*03a0*/  @P1 LDG.E R21, desc[UR10][R12.64+0x4] ;  /* 0x0000040a0c151981 */ /* 0x000ea2000c1e1900 */
[----:B0-----:R-:W-:Y:S01]  /*03b0*/  @P3 IMAD.WIDE.U32 R16, R11, 0x4, R16 ;  /* 0x000000040b103825 */ /* 0x001fe200078e0010 */
[----:B------:R-:W-:Y:S02]  /*03c0*/  LEA.HI.X R11, R19, R9, R20, 0x2, P2 ;  /* 0x00000009130b7211 */ /* 0x000fe400010f1414 */
[----:B------:R-:W3:Y:S04]  /*03d0*/  @P3 LDG.E R19, desc[UR10][R12.64] ;  /* 0x0000000a0c133981 */ /* 0x000ee8000c1e1900 */
[----:B------:R0:W3:Y:S04]  /*03e0*/  @P3 LDG.E R16, desc[UR10][R16.64] ;  /* 0x0000000a10103981 */ /* 0x0000e8000c1e1900 */
[----:B------:R-:W2:Y:S01]  /*03f0*/  @P1 LDG.E R20, desc[UR10][R10.64+0x4] ;  /* 0x0000040a0a141981 */ /* 0x000ea2000c1e1900 */
[----:B------:R-:W-:-:S02]  /*0400*/  VIADD R22, R14, 0x2 ;  /* 0x000000020e167836 */ /* 0x000fc40000000000 */
[----:B------:R-:W-:-:S03]  /*0410*/  VIADD R23, R14, 0x3 ;  /* 0x000000030e177836 */ /* 0x000fc60000000000 */
[----:B------:R-:W-:Y:S01]  /*0420*/  ISETP.GE.AND P2, PT, R22, UR9, PT ;  /* 0x0000000916007c0c */ /* 0x000fe2000bf46270 */
[----:B------:R-:W-:Y:S01]  /*0430*/  VIADD R24, R14, 0x4 ;  /* 0x000000040e187836 */ /* 0x000fe20000000000 */
[C---:B------:R-:W-:Y:S02]  /*0440*/  ISETP.GE.AND P6, PT, R23.reuse, UR9, PT ;  /* 0x0000000917007c0c */ /* 0x040fe4000bfc6270 */
[----:B------:R-:W-:Y:S01]  /*0450*/  ISETP.GT.AND P2, PT, R22, -0x1, !P2 ;  /* 0xffffffff1600780c */ /* 0x000fe20005744270 */
[----:B0-----:R-:W-:Y:S01]  /*0460*/  VIADD R17, R14, 0x5 ;  /* 0x000000050e117836 */ /* 0x001fe20000000000 */
[----:B------:R-:W-:Y:S02]  /*0470*/  ISETP.GE.AND P5, PT, R24, UR9, PT ;  /* 0x0000000918007c0c */ /* 0x000fe4000bfa6270 */
[----:B------:R-:W-:Y:S02]  /*0480*/  ISETP.GT.AND P6, PT, R23, -0x1, !P6 ;  /* 0xffffffff1700780c */ /* 0x000fe400077c4270 */
[----:B------:R-:W-:-:S02]  /*0490*/  PLOP3.LUT P2, PT, P0, P2, PT, 0x80, 0x8 ;  /* 0x000000000008781c */ /* 0x000fc40000745070 */
[----:B------:R-:W-:Y:S02]  /*04a0*/  ISETP.GT.AND P5, PT, R24, -0x1, !P5 ;  /* 0xffffffff1800780c */ /* 0x000fe40006fa4270 */
[----:B------:R-:W-:Y:S02]  /*04b0*/  IADD3 R22, PT, PT, R14, 0x6, RZ ;  /* 0x000000060e167810 */ /* 0x000fe40007ffe0ff */
[C---:B------:R-:W-:Y:S02]  /*04c0*/  ISETP.GE.AND P4, PT, R17.reuse, UR9, PT ;  /* 0x0000000911007c0c */ /* 0x040fe4000bf86270 */
[----:B------:R-:W-:Y:S02]  /*04d0*/  PLOP3.LUT P5, PT, P0, P5, PT, 0x80, 0x8 ;  /* 0x000000000008781c */ /* 0x000fe400007ab070 */
[----:B------:R-:W-:-:S03]  /*04e0*/  ISETP.GT.AND P4, PT, R17, -0x1, !P4 ;  /* 0xffffffff1100780c */ /* 0x000fc60006784270 */
[----:B------:R-:W4:Y:S01]  /*04f0*/  @P2 LDG.E R17, desc[UR10][R12.64+0x8] ;  /* 0x0000080a0c112981 */ /* 0x000f22000c1e1900 */
[----:B------:R-:W-:-:S13]  /*0500*/  PLOP3.LUT P4, PT, P0, P4, PT, 0x80, 0x8 ;  /* 0x000000000008781c */ /* 0x000fda0000789070 */
[----:B------:R-:W5:Y:S01]  /*0510*/  @P4 LDG.E R23, desc[UR10][R12.64+0x14] ;  /* 0x0000140a0c174981 */ /* 0x000f62000c1e1900 */
[----:B---3--:R-:W-:Y:S01]  /*0520*/  @P3 FFMA R2, R19, R16, R2 ;  /* 0x0000001013023223 */ /* 0x008fe20000000002 */
[----:B------:R-:W-:Y:S01]  /*0530*/  PLOP3.LUT P3, PT, P0, P6, PT, 0x80, 0x8 ;  /* 0x000000000008781c */ /* 0x000fe2000076d070 */
[----:B------:R-:W-:Y:S01]  /*0540*/  VIADD R16, R14, 0x7 ;  /* 0x000000070e107836 */ /* 0x000fe20000000000 */
[C---:B------:R-:W-:Y:S01]  /*0550*/  ISETP.GE.AND P6, PT, R22.reuse, UR9, PT ;  /* 0x0000000916007c0c */ /* 0x040fe2000bfc6270 */
[----:B--2---:R-:W-:Y:S01]  /*0560*/  @P1 FFMA R2, R21, R20, R2 ;  /* 0x0000001415021223 */ /* 0x004fe20000000002 */
[----:B------:R-:W4:Y:S02]  /*0570*/  @P2 LDG.E R14, desc[UR10][R10.64+0x8] ;  /* 0x0000080a0a0e2981 */ /* 0x000f24000c1e1900 */
[----:B------:R-:W-:Y:S02]  /*0580*/  ISETP.GT.AND P6, PT, R22, -0x1, !P6 ;  /* 0xffffffff1600780c */ /* 0x000fe400077c4270 */
[----:B------:R-:W-:Y:S01]  /*0590*/  ISETP.GE.AND P1, PT, R16, UR9, PT ;  /* 0x0000000910007c0c */ /* 0x000fe2000bf26270 */
[----:B------:R-:W2:Y:S01]  /*05a0*/  @P5 LDG.E R21, desc[UR10][R12.64+0x10] ;  /* 0x0000100a0c155981 */ /* 0x000ea2000c1e1900 */
[----:B------:R-:W-:-:S02]  /*05b0*/  PLOP3.LUT P6, PT, P0, P6, PT, 0x80, 0x8 ;  /* 0x000000000008781c */ /* 0x000fc400007cd070 */
[----:B------:R-:W-:Y:S01]  /*05c0*/  ISETP.GT.AND P1, PT, R16, -0x1, !P1 ;  /* 0xffffffff1000780c */ /* 0x000fe20004f24270 */
[----:B------:R-:W3:Y:S04]  /*05d0*/  @P3 LDG.E R19, desc[UR10][R12.64+0xc] ;  /* 0x00000c0a0c133981 */ /* 0x000ee8000c1e1900 */
[----:B------:R-:W3:Y:S01]  /*05e0*/  @P3 LDG.E R16, desc[UR10][R10.64+0xc] ;  /* 0x00000c0a0a103981 */ /* 0x000ee2000c1e1900 */
[----:B------:R-:W-:-:S03]  /*05f0*/  PLOP3.LUT P1, PT, P0, P1, PT, 0x80, 0x8 ;  /* 0x000000000008781c */ /* 0x000fc60000723070 */
[----:B------:R-:W2:Y:S04]  /*0600*/  @P5 LDG.E R20, desc[UR10][R10.64+0x10] ;  /* 0x0000100a0a145981 */ /* 0x000ea8000c1e1900 */
[----:B------:R-:W5:Y:S04]  /*0610*/  @P4 LDG.E R22, desc[UR10][R10.64+0x14] ;  /* 0x0000140a0a164981 */ /* 0x000f68000c1e1900 */
[----:B------:R-:W5:Y:S04]  /*0620*/  @P6 LDG.E R25, desc[UR10][R12.64+0x18] ;  /* 0x0000180a0c196981 */ /* 0x000f68000c1e1900 */
[----:B------:R-:W5:Y:S04]  /*0630*/  @P6 LDG.E R24, desc[UR10][R10.64+0x18] ;  /* 0x0000180a0a186981 */ /* 0x000f68000c1e1900 */
[----:B------:R-:W5:Y:S04]  /*0640*/  @P1 LDG.E R27, desc[UR10][R12.64+0x1c] ;  /* 0x00001c0a0c1b1981 */ /* 0x000f68000c1e1900 */
[----:B------:R-:W5:Y:S01]  /*0650*/  @P1 LDG.E R26, desc[UR10][R10.64+0x1c] ;  /* 0x00001c0a0a1a1981 */ /* 0x000f62000c1e1900 */
[----:B------:R-:W-:-:S02]  /*0660*/  VIADD R15, R15, 0x8 ;  /* 0x000000080f0f7836 */ /* 0x000fc40000000000 */
[----:B----4-:R-:W-:-:S03]  /*0670*/  @P2 FFMA R2, R17, R14, R2 ;  /* 0x0000000e11022223 */ /* 0x010fc60000000002 */
[----:B------:R-:W-:Y:S01]  /*0680*/  ISETP.NE.AND P2, PT, R15, UR5, PT ;  /* 0x000000050f007c0c */ /* 0x000fe2000bf45270 */
[----:B---3--:R-:W-:-:S04]  /*0690*/  @P3 FFMA R2, R19, R16, R2 ;  /* 0x0000001013023223 */ /* 0x008fc80000000002 */
[----:B--2---:R-:W-:-:S04]  /*06a0*/  @P5 FFMA R2, R21, R20, R2 ;  /* 0x0000001415025223 */ /* 0x004fc80000000002 */
[----:B-----5:R-:W-:-:S04]  /*06b0*/  @P4 FFMA R2, R23, R22, R2 ;  /* 0x0000001617024223 */ /* 0x020fc80000000002 */
[----:B------:R-:W-:-:S04]  /*06c0*/  @P6 FFMA R2, R25, R24, R2 ;  /* 0x0000001819026223 */ /* 0x000fc80000000002 */
[----:B------:R-:W-:Y:S01]  /*06d0*/  @P1 FFMA R2, R27, R26, R2 ;  /* 0x0000001a1b021223 */ /* 0x000fe20000000002 */
[----:B------:R-:W-:Y:S06]  /*06e0*/  @P2 BRA `(.L_x_55) ;  /* 0xfffffff800f02947 */ /* 0x000fec000383ffff */
[----:B------:R-:W-:-:S07]  /*06f0*/  IMAD.U32 R7, RZ, RZ, UR5 ;  /* 0x00000005ff077e24 */ /* 0x000fce000f8e00ff */
.L_x_54:
[----:B------:R-:W-:-:S09]  /*0700*/  UISETP.NE.AND UP2, UPT, UR6, URZ, UPT ;  /* 0x000000ff0600728c */ /* 0x000fd2000bf45270 */
[----:B------:R-:W-:Y:S05]  /*0710*/  BRA.U !UP2, `(.L_x_56) ;  /* 0x000000050a747547 */ /* 0x000fea000b800000 */
[----:B------:R-:W-:Y:S01]  /*0720*/  UISETP.NE.AND UP2, UPT, UR8, URZ, UPT ;  /* 0x000000ff0800728c */ /* 0x000fe2000bf45270 */
[----:B------:R-:W-:Y:S10]  /*0730*/  BRA.U !UP1, `(.L_x_57) ;  /* 0x0000000109a47547 */ /* 0x000ff4000b800000 */
[----:B------:R-:W0:Y:S01]  /*0740*/  LDCU UR9, c[0x0][0x398] ;  /* 0x00007300ff0977ac */ /* 0x000e220008000800 */
[----:B------:R-:W-:Y:S01]  /*0750*/  IMAD.IADD R14, R4, 0x1, R7 ;  /* 0x00000001040e7824 */ /* 0x000fe200078e0207 */
[----:B------:R-:W1:Y:S03]  /*0760*/  LDC.64 R8, c[0x0][0x388] ;  /* 0x0000e200ff087b82 */ /* 0x000e660000000a00 */
[C---:B------:R-:W-:Y:S01]  /*0770*/  VIADD R6, R14.reuse, 0x1 ;  /* 0x000000010e067836 */ /* 0x040fe20000000000 */
[C---:B------:R-:W-:Y:S01]  /*0780*/  IADD3 R17, PT, PT, R14.reuse, 0x3, RZ ;  /* 0x000000030e117810 */ /* 0x040fe20007ffe0ff */
[----:B------:R-:W-:-:S03]  /*0790*/  VIADD R16, R14, 0x2 ;  /* 0x000000020e107836 */ /* 0x000fc60000000000 */
[----:B------:R-:W2:Y:S01]  /*07a0*/  LDC.64 R10, c[0x0][0x380] ;  /* 0x0000e000ff0a7b82 */ /* 0x000ea20000000a00 */
[----:B0-----:R-:W-:Y:S02]  /*07b0*/  ISETP.GE.AND P1, PT, R14, UR9, PT ;  /* 0x000000090e007c0c */ /* 0x001fe4000bf26270 */
[----:B------:R-:W-:Y:S02]  /*07c0*/  ISETP.GE.AND P4, PT, R6, UR9, PT ;  /* 0x0000000906007c0c */ /* 0x000fe4000bf86270 */
[----:B------:R-:W-:Y:S02]  /*07d0*/  ISETP.GT.AND P1, PT, R14, -0x1, !P1 ;  /* 0xffffffff0e00780c */ /* 0x000fe40004f24270 */
[----:B------:R-:W-:Y:S02]  /*07e0*/  ISETP.GE.AND P2, PT, R16, UR9, PT ;  /* 0x0000000910007c0c */ /* 0x000fe4000bf46270 */
[----:B------:R-:W-:Y:S02]  /*07f0*/  PLOP3.LUT P1, PT, P0, P1, PT, 0x80, 0x8 ;  /* 0x000000000008781c */ /* 0x000fe40000723070 */
[----:B------:R-:W-:-:S02]  /*0800*/  ISETP.GT.AND P4, PT, R6, -0x1, !P4 ;  /* 0xffffffff0600780c */ /* 0x000fc40006784270 */
[----:B------:R-:W-:Y:S02]  /*0810*/  IADD3 R6, P5, PT, R7, UR7, RZ ;  /* 0x0000000707067c10 */ /* 0x000fe4000ffbe0ff */
[C---:B------:R-:W-:Y:S02]  /*0820*/  ISETP.GE.AND P3, PT, R17.reuse, UR9, PT ;  /* 0x0000000911007c0c */ /* 0x040fe4000bf66270 */
[----:B------:R-:W-:Y:S02]  /*0830*/  ISETP.GT.AND P2, PT, R16, -0x1, !P2 ;  /* 0xffffffff1000780c */ /* 0x000fe40005744270 */
[----:B------:R-:W-:Y:S02]  /*0840*/  PLOP3.LUT P4, PT, P0, P4, PT, 0x80, 0x8 ;  /* 0x000000000008781c */ /* 0x000fe40000789070 */
[----:B------:R-:W-:Y:S01]  /*0850*/  ISETP.GT.AND P3, PT, R17, -0x1, !P3 ;  /* 0xffffffff1100780c */ /* 0x000fe20005f64270 */
[----:B------:R-:W0:Y:S01]  /*0860*/  @P1 LDC.64 R12, c[0x0][0x388] ;  /* 0x0000e200ff0c1b82 */ /* 0x000e220000000a00 */
[----:B------:R-:W-:Y:S01]  /*0870*/  @P1 VIADD R15, R7, UR7 ;  /* 0x00000007070f1c36 */ /* 0x000fe20008000000 */
[----:B------:R-:W-:-:S02]  /*0880*/  PLOP3.LUT P2, PT, P0, P2, PT, 0x80, 0x8 ;  /* 0x000000000008781c */ /* 0x000fc40000745070 */
[----:B------:R-:W-:Y:S01]  /*0890*/  PLOP3.LUT P3, PT, P0, P3, PT, 0x80, 0x8 ;  /* 0x000000000008781c */ /* 0x000fe20000767070 */
[----:B0-----:R-:W-:-:S04]  /*08a0*/  @P1 IMAD.WIDE.U32 R12, R15, 0x4, R12 ;  /* 0x000000040f0c1825 */ /* 0x001fc800078e000c */
[----:B------:R-:W-:Y:S02]  /*08b0*/  IMAD R15, R5, UR9, R14 ;  /* 0x00000009050f7c24 */ /* 0x000fe4000f8e020e */
[----:B------:R-:W-:Y:S01]  /*08c0*/  IMAD.X R14, RZ, RZ, RZ, P5 ;  /* 0x000000ffff0e7224 */ /* 0x000fe200028e06ff */
[C---:B-1----:R-:W-:Y:S01]  /*08d0*/  LEA R8, P5, R6.reuse, R8, 0x2 ;  /* 0x0000000806087211 */ /* 0x042fe200078a10ff */
[----:B--2---:R-:W-:Y:S01]  /*08e0*/  IMAD.WIDE R10, R15, 0x4, R10 ;  /* 0x000000040f0a7825 */ /* 0x004fe200078e020a */
[----:B------:R-:W2:Y:S02]  /*08f0*/  @P1 LDG.E R12, desc[UR10][R12.64] ;  /* 0x0000000a0c0c1981 */ /* 0x000ea4000c1e1900 */
[----:B------:R-:W-:Y:S02]  /*0900*/  LEA.HI.X R9, R6, R9, R14, 0x2, P5 ;  /* 0x0000000906097211 */ /* 0x000fe400028f140e */
[----:B------:R-:W2:Y:S04]  /*0910*/  @P1 LDG.E R15, desc[UR10][R10.64] ;  /* 0x0000000a0a0f1981 */ /* 0x000ea8000c1e1900 */
[----:B------:R-:W3:Y:S04]  /*0920*/  @P4 LDG.E R17, desc[UR10][R10.64+0x4] ;  /* 0x0000040a0a114981 */ /* 0x000ee8000c1e1900 */
[----:B------:R-:W3:Y:S04]  /*0930*/  @P4 LDG.E R6, desc[UR10][R8.64+0x4] ;  /* 0x0000040a08064981 */ /* 0x000ee8000c1e1900 */
[----:B------:R-:W4:Y:S04]  /*0940*/  @P2 LDG.E R19, desc[UR10][R10.64+0x8] ;  /* 0x0000080a0a132981 */ /* 0x000f28000c1e1900 */
[----:B------:R-:W4:Y:S04]  /*0950*/  @P2 LDG.E R14, desc[UR10][R8.64+0x8] ;  /* 0x0000080a080e2981 */ /* 0x000f28000c1e1900 */
[----:B------:R-:W5:Y:S04]  /*0960*/  @P3 LDG.E R21, desc[UR10][R10.64+0xc] ;  /* 0x00000c0a0a153981 */ /* 0x000f68000c1e1900 */
[----:B------:R-:W5:Y:S01]  /*0970*/  @P3 LDG.E R16, desc[UR10][R8.64+0xc] ;  /* 0x00000c0a08103981 */ /* 0x000f62000c1e1900 */
[----:B------:R-:W-:-:S02]  /*0980*/  VIADD R7, R7, 0x4 ;  /* 0x0000000407077836 */ /* 0x000fc40000000000 */
[----:B--2---:R-:W-:-:S04]  /*0990*/  @P1 FFMA R2, R15, R12, R2 ;  /* 0x0000000c0f021223 */ /* 0x004fc80000000002 */
[----:B---3--:R-:W-:-:S04]  /*09a0*/  @P4 FFMA R2, R17, R6, R2 ;  /* 0x0000000611024223 */ /* 0x008fc80000000002 */
[----:B----4-:R-:W-:-:S04]  /*09b0*/  @P2 FFMA R2, R19, R14, R2 ;  /* 0x0000000e13022223 */ /* 0x010fc80000000002 */
[----:B-----5:R-:W-:-:S07]  /*09c0*/  @P3 FFMA R2, R21, R16, R2 ;  /* 0x0000001015023223 */ /* 0x020fce0000000002 */
.L_x_57:
[----:B------:R-:W-:Y:S05]  /*09d0*/  BRA.U !UP2, `(.L_x_56) ;  /* 0x000000010ac47547 */ /* 0x000fea000b800000 */
[----:B------:R-:W0:Y:S01]  /*09e0*/  LDCU UR9, c[0x0][0x3a0] ;  /* 0x00007400ff0977ac */ /* 0x000e220008000800 */
[----:B------:R-:W-:Y:S02]  /*09f0*/  UISETP.NE.AND UP2, UPT, UR8, 0x1, UPT ;  /* 0x000000010800788c */ /* 0x000fe4000bf45270 */
[----:B0-----:R-:W-:-:S07]  /*0a00*/  ULOP3.LUT UP3, URZ, UR9, 0x1, URZ, 0xc0, !UPT ;  /* 0x0000000109ff7892 */ /* 0x001fce000f86c0ff */
[----:B------:R-:W-:Y:S05]  /*0a10*/  BRA.U !UP2, `(.L_x_58) ;  /* 0x000000010a6c7547 */ /* 0x000fea000b800000 */
[----:B------:R-:W0:Y:S01]  /*0a20*/  LDCU UR9, c[0x0][0x398] ;  /* 0x00007300ff0977ac */ /* 0x000e220008000800 */
[----:B------:R-:W-:Y:S01]  /*0a30*/  IMAD.IADD R6, R4, 0x1, R7 ;  /* 0x0000000104067824 */ /* 0x000fe200078e0207 */
[----:B------:R-:W1:Y:S03]  /*0a40*/  LDC.64 R12, c[0x0][0x380] ;  /* 0x0000e000ff0c7b82 */ /* 0x000e660000000a00 */
[C---:B------:R-:W-:Y:S01]  /*0a50*/  VIADD R8, R6.reuse, 0x1 ;  /* 0x0000000106087836 */ /* 0x040fe20000000000 */
[----:B0-----:R-:W-:Y:S01]  /*0a60*/  ISETP.GE.AND P1, PT, R6, UR9, PT ;  /* 0x0000000906007c0c */ /* 0x001fe2000bf26270 */
[----:B------:R-:W-:-:S03]  /*0a70*/  IMAD R15, R5, UR9, R6 ;  /* 0x00000009050f7c24 */ /* 0x000fc6000f8e0206 */
[----:B------:R-:W-:Y:S02]  /*0a80*/  ISETP.GE.AND P2, PT, R8, UR9, PT ;  /* 0x0000000908007c0c */ /* 0x000fe4000bf46270 */
[----:B------:R-:W-:Y:S02]  /*0a90*/  ISETP.GT.AND P1, PT, R6, -0x1, !P1 ;  /* 0xffffffff0600780c */ /* 0x000fe40004f24270 */
[----:B------:R-:W-:Y:S02]  /*0aa0*/  ISETP.GT.AND P2, PT, R8, -0x1, !P2 ;  /* 0xffffffff0800780c */ /* 0x000fe40005744270 */
[----:B------:R-:W-:Y:S01]  /*0ab0*/  PLOP3.LUT P1, PT, P0, P1, PT, 0x80, 0x8 ;  /* 0x000000000008781c */ /* 0x000fe20000723070 */
[----:B-1----:R-:W-:Y:S01]  /*0ac0*/  IMAD.WIDE R12, R15, 0x4, R12 ;  /* 0x000000040f0c7825 */ /* 0x002fe200078e020c */
[----:B------:R-:W-:-:S11]  /*0ad0*/  PLOP3.LUT P2, PT, P0, P2, PT, 0x80, 0x8 ;  /* 0x000000000008781c */ /* 0x000fd60000745070 */
[----:B------:R-:W0:Y:S01]  /*0ae0*/  @P1 LDC.64 R10, c[0x0][0x388] ;  /* 0x0000e200ff0a1b82 */ /* 0x000e220000000a00 */
[C---:B------:R-:W-:Y:S01]  /*0af0*/  @P1 IADD3 R17, PT, PT, R7.reuse, UR7, RZ ;  /* 0x0000000707111c10 */ /* 0x040fe2000fffe0ff */
[----:B------:R-:W2:Y:S01]  /*0b00*/  @P1 LDG.E R15, desc[UR10][R12.64] ;  /* 0x0000000a0c0f1981 */ /* 0x000ea2000c1e1900 */
[----:B------:R-:W-:-:S05]  /*0b10*/  @P2 IADD3 R6, P3, PT, R7, UR7, RZ ;  /* 0x0000000707062c10 */ /* 0x000fca000ff7e0ff */
[----:B------:R-:W1:Y:S01]  /*0b20*/  @P2 LDC.64 R8, c[0x0][0x388] ;  /* 0x0000e200ff082b82 */ /* 0x000e620000000a00 */
[----:B------:R-:W-:Y:S02]  /*0b30*/  @P2 IMAD.X R14, RZ, RZ, RZ, P3 ;  /* 0x000000ffff0e2224 */ /* 0x000fe400018e06ff */
[----:B0-----:R-:W-:Y:S02]  /*0b40*/  @P1 IMAD.WIDE.U32 R10, R17, 0x4, R10 ;  /* 0x00000004110a1825 */ /* 0x001fe400078e000a */
[----:B------:R-:W3:Y:S04]  /*0b50*/  @P2 LDG.E R17, desc[UR10][R12.64+0x4] ;  /* 0x0000040a0c112981 */ /* 0x000ee8000c1e1900 */
[----:B------:R-:W2:Y:S01]  /*0b60*/  @P1 LDG.E R11, desc[UR10][R10.64] ;  /* 0x0000000a0a0b1981 */ /* 0x000ea2000c1e1900 */
[----:B-1----:R-:W-:-:S04]  /*0b70*/  @P2 LEA R8, P3, R6, R8, 0x2 ;  /* 0x0000000806082211 */ /* 0x002fc800078610ff */
[----:B------:R-:W-:-:S05]  /*0b80*/  @P2 LEA.HI.X R9, R6, R9, R14, 0x2, P3 ;  /* 0x0000000906092211 */ /* 0x000fca00018f140e */
[----:B------:R-:W3:Y:S01]  /*0b90*/  @P2 LDG.E R8, desc[UR10][R8.64+0x4] ;  /* 0x0000040a08082981 */ /* 0x000ee2000c1e1900 */
[----:B------:R-:W-:Y:S02]  /*0ba0*/  VIADD R7, R7, 0x2 ;  /* 0x0000000207077836 */ /* 0x000fe40000000000 */
[----:B--2---:R-:W-:-:S04]  /*0bb0*/  @P1 FFMA R2, R11, R15, R2 ;  /* 0x0000000f0b021223 */ /* 0x004fc80000000002 */
[----:B---3--:R-:W-:-:S07]  /*0bc0*/  @P2 FFMA R2, R17, R8, R2 ;  /* 0x0000000811022223 */ /* 0x008fce0000000002 */
.L_x_58:
[----:B------:R-:W-:Y:S05]  /*0bd0*/  BRA.U !UP3, `(.L_x_56) ;  /* 0x000000010b447547 */ /* 0x000fea000b800000 */
[----:B------:R-:W0:Y:S01]  /*0be0*/  LDCU UR9, c[0x0][0x398] ;  /* 0x00007300ff0977ac */ /* 0x000e220008000800 */
[----:B------:R-:W-:Y:S01]  /*0bf0*/  IMAD.IADD R6, R4, 0x1, R7 ;  /* 0x0000000104067824 */ /* 0x000fe200078e0207 */
[----:B------:R-:W-:Y:S04]  /*0c00*/  BSSY.RECONVERGENT B0, `(.L_x_56) ;  /* 0x000000e000007945 */ /* 0x000fe80003800200 */
[----:B0-----:R-:W-:-:S04]  /*0c10*/  ISETP.GE.AND P1, PT, R6, UR9, PT ;  /* 0x0000000906007c0c */ /* 0x001fc8000bf26270 */
[----:B------:R-:W-:-:S04]  /*0c20*/  ISETP.GT.AND P1, PT, R6, -0x1, !P1 ;  /* 0xffffffff0600780c */ /* 0x000fc80004f24270 */
[----:B------:R-:W-:-:S13]  /*0c30*/  PLOP3.LUT P1, PT, P0, P1, PT, 0x80, 0x8 ;  /* 0x000000000008781c */ /* 0x000fda0000723070 */
[----:B------:R-:W-:Y:S05]  /*0c40*/  @!P1 BRA `(.L_x_59) ;  /* 0x0000000000249947 */ /* 0x000fea0003800000 */
[----:B------:R-:W0:Y:S01]  /*0c50*/  LDC.64 R8, c[0x0][0x380] ;  /* 0x0000e000ff087b82 */ /* 0x000e220000000a00 */
[----:B------:R-:W-:Y:S02]  /*0c60*/  IMAD R5, R5, UR9, R6 ;  /* 0x0000000905057c24 */ /* 0x000fe4000f8e0206 */
[----:B------:R-:W-:-:S05]  /*0c70*/  VIADD R13, R7, UR7 ;  /* 0x00000007070d7c36 */ /* 0x000fca0008000000 */
[----:B------:R-:W1:Y:S01]  /*0c80*/  LDC.64 R10, c[0x0][0x388] ;  /* 0x0000e200ff0a7b82 */ /* 0x000e620000000a00 */
[----:B0-----:R-:W-:-:S06]  /*0c90*/  IMAD.WIDE R6, R5, 0x4, R8 ;  /* 0x0000000405067825 */ /* 0x001fcc00078e0208 */
[----:B------:R-:W2:Y:S01]  /*0ca0*/  LDG.E R7, desc[UR10][R6.64] ;  /* 0x0000000a06077981 */ /* 0x000ea2000c1e1900 */
[----:B-1----:R-:W-:-:S06]  /*0cb0*/  IMAD.WIDE.U32 R8, R13, 0x4, R10 ;  /* 0x000000040d087825 */ /* 0x002fcc00078e000a */
[----:B------:R-:W2:Y:S02]  /*0cc0*/  LDG.E R8, desc[UR10][R8.64] ;  /* 0x0000000a08087981 */ /* 0x000ea4000c1e1900 */
[----:B--2---:R-:W-:-:S07]  /*0cd0*/  FFMA R2, R7, R8, R2 ;  /* 0x0000000807027223 */ /* 0x004fce0000000002 */
.L_x_59:
[----:B------:R-:W-:Y:S05]  /*0ce0*/  BSYNC.RECONVERGENT B0 ;  /* 0x0000000000007941 */ /* 0x000fea0003800200 */
.L_x_56:
[----:B------:R-:W-:Y:S05]  /*0cf0*/  BRA.U UP0, `(.L_x_60) ;  /* 0xfffffff500307547 */ /* 0x000fea000b83ffff */
.L_x_53:
[----:B------:R-:W0:Y:S01]  /*0d00*/  LDC.64 R4, c[0x0][0x390] ;  /* 0x0000e400ff047b82 */ /* 0x000e220000000a00 */
[----:B------:R-:W1:Y:S02]  /*0d10*/  LDCU UR7, c[0x0][0x398] ;  /* 0x00007300ff0777ac */ /* 0x000e640008000800 */
[----:B-1----:R-:W-:-:S04]  /*0d20*/  IMAD R3, R0, UR7, R3 ;  /* 0x0000000700037c24 */ /* 0x002fc8000f8e0203 */
[----:B0-----:R-:W-:-:S05]  /*0d30*/  IMAD.WIDE R4, R3, 0x4, R4 ;  /* 0x0000000403047825 */ /* 0x001fca00078e0204 */
[----:B------:R-:W-:Y:S01]  /*0d40*/  STG.E desc[UR10][R4.64], R2 ;  /* 0x0000000204007986 */ /* 0x000fe2000c10190a */
[----:B------:R-:W-:Y:S05]  /*0d50*/  EXIT ;  /* 0x000000000000794d */ /* 0x000fea0003800000 */
.L_x_61:
        /* <DEDUP_REMOVED lines=10> */
.L_x_67:


//--------------------- .nv.shared.reserved.0     --------------------------
	.section	.nv.shared.reserved.0,"aw",@nobits
	.weak		__nv_reservedSMEM_offset_0_alias
	.size		__nv_reservedSMEM_offset_0_alias, 0, 64
	.other		__nv_reservedSMEM_offset_0_alias,@"STO_CUDA_RESERVED_SHARED STV_DEFAULT"
__nv_reservedSMEM_offset_0_alias:
	.zero		0
	.zero		64


//--------------------- .nv.constant0.gaussianDerivativeKernel --------------------------
	.section	.nv.constant0.gaussianDerivativeKernel,"a",@progbits
	.sectionflags	@""
	.align	4
.nv.constant0.gaussianDerivativeKernel:
	.zero		932


//--------------------- .nv.constant0.biLaplacianKernel --------------------------
	.section	.nv.constant0.biLaplacianKernel,"a",@progbits
	.sectionflags	@""
	.align	4
.nv.constant0.biLaplacianKernel:
	.zero		924


//--------------------- .nv.constant0.convolve1DKernel --------------------------
	.section	.nv.constant0.convolve1DKernel,"a",@progbits
	.sectionflags	@""
	.align	4
.nv.constant0.convolve1DKernel:
	.zero		928


//--------------------- .nv.constant0.convolve2DKernel --------------------------
	.section	.nv.constant0.convolve2DKernel,"a",@progbits
	.sectionflags	@""
	.align	4
.nv.constant0.convolve2DKernel:
	.zero		932


//--------------------- SYMBOLS --------------------------

	.type		.nv.reservedSmem.offset0,@object
	.size		.nv.reservedSmem.offset0,0x4
